//
// Generated by NVIDIA NVVM Compiler
//
// Compiler Build ID: CL-36424714
// Cuda compilation tools, release 13.0, V13.0.88
// Based on NVVM 20.0.0
//

.version 9.0
.target sm_100
.address_size 64

	// .globl	_Z22sharedMemoryRiemannSumIdXadL_Z18complex_kernel_gpuIdET_S1_EEEvS1_S1_iPS1_
.func  (.param .align 16 .b8 func_retval0[16]) __internal_trig_reduction_slowpathd
(
	.param .b64 __internal_trig_reduction_slowpathd_param_0
)
;
.func  (.param .b64 func_retval0) __internal_accurate_pow
(
	.param .b64 __internal_accurate_pow_param_0
)
;
// _ZZ22sharedMemoryRiemannSumIdXadL_Z18complex_kernel_gpuIdET_S1_EEEvS1_S1_iPS1_E9sharedMem has been demoted
.global .align 8 .b8 __cudart_i2opi_d[144] = {8, 93, 141, 31, 177, 95, 251, 107, 234, 146, 82, 138, 247, 57, 7, 61, 123, 241, 229, 235, 199, 186, 39, 117, 45, 234, 95, 158, 102, 63, 70, 79, 183, 9, 203, 39, 207, 126, 54, 109, 31, 109, 10, 90, 139, 17, 47, 239, 15, 152, 5, 222, 255, 151, 248, 31, 59, 40, 249, 189, 139, 95, 132, 156, 244, 57, 83, 131, 57, 214, 145, 57, 65, 126, 95, 180, 38, 112, 156, 233, 132, 68, 187, 46, 245, 53, 130, 232, 62, 167, 41, 177, 28, 235, 29, 254, 28, 146, 209, 9, 234, 46, 73, 6, 224, 210, 77, 66, 58, 110, 36, 183, 97, 197, 187, 222, 171, 99, 81, 254, 65, 144, 67, 60, 153, 149, 98, 219, 192, 221, 52, 245, 209, 87, 39, 252, 41, 21, 68, 78, 110, 131, 249, 162};
.global .align 16 .b8 __cudart_sin_cos_coeffs[128] = {70, 210, 176, 44, 241, 229, 90, 190, 146, 227, 172, 105, 227, 29, 199, 62, 161, 98, 219, 25, 160, 1, 42, 191, 24, 8, 17, 17, 17, 17, 129, 63, 84, 85, 85, 85, 85, 85, 197, 191, 0, 0, 0, 0, 0, 0, 0, 0, 0, 0, 0, 0, 0, 0, 0, 0, 100, 129, 253, 32, 131, 255, 168, 189, 40, 133, 239, 193, 167, 238, 33, 62, 217, 230, 6, 142, 79, 126, 146, 190, 233, 188, 221, 25, 160, 1, 250, 62, 71, 93, 193, 22, 108, 193, 86, 191, 81, 85, 85, 85, 85, 85, 165, 63, 0, 0, 0, 0, 0, 0, 224, 191, 0, 0, 0, 0, 0, 0, 240, 63};

.visible .entry _Z22sharedMemoryRiemannSumIdXadL_Z18complex_kernel_gpuIdET_S1_EEEvS1_S1_iPS1_(
	.param .f64 _Z22sharedMemoryRiemannSumIdXadL_Z18complex_kernel_gpuIdET_S1_EEEvS1_S1_iPS1__param_0,
	.param .f64 _Z22sharedMemoryRiemannSumIdXadL_Z18complex_kernel_gpuIdET_S1_EEEvS1_S1_iPS1__param_1,
	.param .u32 _Z22sharedMemoryRiemannSumIdXadL_Z18complex_kernel_gpuIdET_S1_EEEvS1_S1_iPS1__param_2,
	.param .u64 .ptr .align 1 _Z22sharedMemoryRiemannSumIdXadL_Z18complex_kernel_gpuIdET_S1_EEEvS1_S1_iPS1__param_3
)
{
	.reg .pred 	%p<43>;
	.reg .b32 	%r<109>;
	.reg .b32 	%f<5>;
	.reg .b64 	%rd<12>;
	.reg .b64 	%fd<224>;
	// demoted variable
	.shared .align 8 .b8 _ZZ22sharedMemoryRiemannSumIdXadL_Z18complex_kernel_gpuIdET_S1_EEEvS1_S1_iPS1_E9sharedMem[2048];
	ld.param.f64 	%fd46, [_Z22sharedMemoryRiemannSumIdXadL_Z18complex_kernel_gpuIdET_S1_EEEvS1_S1_iPS1__param_1];
	ld.param.u32 	%r36, [_Z22sharedMemoryRiemannSumIdXadL_Z18complex_kernel_gpuIdET_S1_EEEvS1_S1_iPS1__param_2];
	mov.u32 	%r1, %tid.x;
	mov.u32 	%r37, %ctaid.x;
	mov.u32 	%r2, %ntid.x;
	mad.lo.s32 	%r101, %r37, %r2, %r1;
	setp.ge.s32 	%p2, %r101, %r36;
	mov.f64 	%fd223, 0d0000000000000000;
	@%p2 bra 	$L__BB0_33;
	mov.b32 	%r38, 1127219200;
	mov.b32 	%r39, -2147483648;
	mov.b64 	%fd1, {%r39, %r38};
	mov.f64 	%fd49, 0d4004000000000000;
	{
	.reg .b32 %temp; 
	mov.b64 	{%temp, %r4}, %fd49;
	}
	and.b32  	%r5, %r4, 2146435072;
	setp.eq.s32 	%p3, %r5, 1074790400;
	setp.lt.s32 	%p4, %r4, 0;
	selp.b32 	%r6, 0, 2146435072, %p4;
	and.b32  	%r40, %r4, 2147483647;
	setp.ne.s32 	%p5, %r40, 1071644672;
	and.pred  	%p1, %p3, %p5;
	mov.u32 	%r41, %nctaid.x;
	mul.lo.s32 	%r7, %r2, %r41;
	mov.f64 	%fd223, 0d0000000000000000;
	mov.u64 	%rd4, __cudart_sin_cos_coeffs;
$L__BB0_2:
	ld.param.f64 	%fd211, [_Z22sharedMemoryRiemannSumIdXadL_Z18complex_kernel_gpuIdET_S1_EEEvS1_S1_iPS1__param_0];
	cvt.rn.f64.s32 	%fd50, %r101;
	fma.rn.f64 	%fd3, %fd46, %fd50, %fd211;
	fma.rn.f64 	%fd51, %fd3, 0d3FF71547652B82FE, 0d4338000000000000;
	{
	.reg .b32 %temp; 
	mov.b64 	{%r9, %temp}, %fd51;
	}
	mov.f64 	%fd52, 0dC338000000000000;
	add.rn.f64 	%fd53, %fd51, %fd52;
	fma.rn.f64 	%fd54, %fd53, 0dBFE62E42FEFA39EF, %fd3;
	fma.rn.f64 	%fd55, %fd53, 0dBC7ABC9E3B39803F, %fd54;
	fma.rn.f64 	%fd56, %fd55, 0d3E5ADE1569CE2BDF, 0d3E928AF3FCA213EA;
	fma.rn.f64 	%fd57, %fd56, %fd55, 0d3EC71DEE62401315;
	fma.rn.f64 	%fd58, %fd57, %fd55, 0d3EFA01997C89EB71;
	fma.rn.f64 	%fd59, %fd58, %fd55, 0d3F2A01A014761F65;
	fma.rn.f64 	%fd60, %fd59, %fd55, 0d3F56C16C1852B7AF;
	fma.rn.f64 	%fd61, %fd60, %fd55, 0d3F81111111122322;
	fma.rn.f64 	%fd62, %fd61, %fd55, 0d3FA55555555502A1;
	fma.rn.f64 	%fd63, %fd62, %fd55, 0d3FC5555555555511;
	fma.rn.f64 	%fd64, %fd63, %fd55, 0d3FE000000000000B;
	fma.rn.f64 	%fd65, %fd64, %fd55, 0d3FF0000000000000;
	fma.rn.f64 	%fd66, %fd65, %fd55, 0d3FF0000000000000;
	{
	.reg .b32 %temp; 
	mov.b64 	{%r10, %temp}, %fd66;
	}
	{
	.reg .b32 %temp; 
	mov.b64 	{%temp, %r11}, %fd66;
	}
	shl.b32 	%r42, %r9, 20;
	add.s32 	%r43, %r42, %r11;
	mov.b64 	%fd213, {%r10, %r43};
	{
	.reg .b32 %temp; 
	mov.b64 	{%temp, %r44}, %fd3;
	}
	mov.b32 	%f3, %r44;
	abs.f32 	%f1, %f3;
	setp.lt.f32 	%p6, %f1, 0f4086232B;
	@%p6 bra 	$L__BB0_5;
	setp.lt.f64 	%p7, %fd3, 0d0000000000000000;
	add.f64 	%fd67, %fd3, 0d7FF0000000000000;
	selp.f64 	%fd213, 0d0000000000000000, %fd67, %p7;
	setp.geu.f32 	%p8, %f1, 0f40874800;
	@%p8 bra 	$L__BB0_5;
	shr.u32 	%r45, %r9, 31;
	add.s32 	%r46, %r9, %r45;
	shr.s32 	%r47, %r46, 1;
	shl.b32 	%r48, %r47, 20;
	add.s32 	%r49, %r11, %r48;
	mov.b64 	%fd68, {%r10, %r49};
	sub.s32 	%r50, %r9, %r47;
	shl.b32 	%r51, %r50, 20;
	add.s32 	%r52, %r51, 1072693248;
	mov.b32 	%r53, 0;
	mov.b64 	%fd69, {%r53, %r52};
	mul.f64 	%fd213, %fd69, %fd68;
$L__BB0_5:
	add.f64 	%fd214, %fd3, 0d3FF0000000000000;
	{
	.reg .b32 %temp; 
	mov.b64 	{%temp, %r102}, %fd214;
	}
	{
	.reg .b32 %temp; 
	mov.b64 	{%r103, %temp}, %fd214;
	}
	setp.gt.s32 	%p9, %r102, 1048575;
	mov.b32 	%r104, -1023;
	@%p9 bra 	$L__BB0_7;
	mul.f64 	%fd214, %fd214, 0d4350000000000000;
	{
	.reg .b32 %temp; 
	mov.b64 	{%temp, %r102}, %fd214;
	}
	{
	.reg .b32 %temp; 
	mov.b64 	{%r103, %temp}, %fd214;
	}
	mov.b32 	%r104, -1077;
$L__BB0_7:
	add.s32 	%r56, %r102, -1;
	setp.gt.u32 	%p10, %r56, 2146435070;
	@%p10 bra 	$L__BB0_11;
	shr.u32 	%r59, %r102, 20;
	add.s32 	%r105, %r104, %r59;
	and.b32  	%r60, %r102, 1048575;
	or.b32  	%r61, %r60, 1072693248;
	mov.b64 	%fd215, {%r103, %r61};
	setp.lt.u32 	%p12, %r61, 1073127583;
	@%p12 bra 	$L__BB0_10;
	{
	.reg .b32 %temp; 
	mov.b64 	{%r62, %temp}, %fd215;
	}
	{
	.reg .b32 %temp; 
	mov.b64 	{%temp, %r63}, %fd215;
	}
	add.s32 	%r64, %r63, -1048576;
	mov.b64 	%fd215, {%r62, %r64};
	add.s32 	%r105, %r105, 1;
$L__BB0_10:
	add.f64 	%fd71, %fd215, 0dBFF0000000000000;
	add.f64 	%fd72, %fd215, 0d3FF0000000000000;
	rcp.approx.ftz.f64 	%fd73, %fd72;
	neg.f64 	%fd74, %fd72;
	fma.rn.f64 	%fd75, %fd74, %fd73, 0d3FF0000000000000;
	fma.rn.f64 	%fd76, %fd75, %fd75, %fd75;
	fma.rn.f64 	%fd77, %fd76, %fd73, %fd73;
	mul.f64 	%fd78, %fd71, %fd77;
	fma.rn.f64 	%fd79, %fd71, %fd77, %fd78;
	mul.f64 	%fd80, %fd79, %fd79;
	fma.rn.f64 	%fd81, %fd80, 0d3EB1380B3AE80F1E, 0d3ED0EE258B7A8B04;
	fma.rn.f64 	%fd82, %fd81, %fd80, 0d3EF3B2669F02676F;
	fma.rn.f64 	%fd83, %fd82, %fd80, 0d3F1745CBA9AB0956;
	fma.rn.f64 	%fd84, %fd83, %fd80, 0d3F3C71C72D1B5154;
	fma.rn.f64 	%fd85, %fd84, %fd80, 0d3F624924923BE72D;
	fma.rn.f64 	%fd86, %fd85, %fd80, 0d3F8999999999A3C4;
	fma.rn.f64 	%fd87, %fd86, %fd80, 0d3FB5555555555554;
	sub.f64 	%fd88, %fd71, %fd79;
	add.f64 	%fd89, %fd88, %fd88;
	neg.f64 	%fd90, %fd79;
	fma.rn.f64 	%fd91, %fd90, %fd71, %fd89;
	mul.f64 	%fd92, %fd77, %fd91;
	mul.f64 	%fd93, %fd80, %fd87;
	fma.rn.f64 	%fd94, %fd93, %fd79, %fd92;
	xor.b32  	%r65, %r105, -2147483648;
	mov.b32 	%r66, 1127219200;
	mov.b64 	%fd95, {%r65, %r66};
	sub.f64 	%fd96, %fd95, %fd1;
	fma.rn.f64 	%fd97, %fd96, 0d3FE62E42FEFA39EF, %fd79;
	fma.rn.f64 	%fd98, %fd96, 0dBFE62E42FEFA39EF, %fd97;
	sub.f64 	%fd99, %fd98, %fd79;
	sub.f64 	%fd100, %fd94, %fd99;
	fma.rn.f64 	%fd101, %fd96, 0d3C7ABC9E3B39803F, %fd100;
	add.f64 	%fd216, %fd97, %fd101;
	bra.uni 	$L__BB0_12;
$L__BB0_11:
	fma.rn.f64 	%fd70, %fd214, 0d7FF0000000000000, 0d7FF0000000000000;
	{
	.reg .b32 %temp; 
	mov.b64 	{%temp, %r57}, %fd214;
	}
	and.b32  	%r58, %r57, 2147483647;
	setp.eq.s32 	%p11, %r58, 0;
	selp.f64 	%fd216, 0dFFF0000000000000, %fd70, %p11;
$L__BB0_12:
	add.f64 	%fd17, %fd213, %fd216;
	abs.f64 	%fd18, %fd17;
	setp.neu.f64 	%p13, %fd18, 0d7FF0000000000000;
	@%p13 bra 	$L__BB0_14;
	mov.f64 	%fd107, 0d0000000000000000;
	mul.rn.f64 	%fd217, %fd17, %fd107;
	mov.b32 	%r106, 0;
	bra.uni 	$L__BB0_16;
$L__BB0_14:
	mul.f64 	%fd102, %fd17, 0d3FE45F306DC9C883;
	cvt.rni.s32.f64 	%r106, %fd102;
	cvt.rn.f64.s32 	%fd103, %r106;
	fma.rn.f64 	%fd104, %fd103, 0dBFF921FB54442D18, %fd17;
	fma.rn.f64 	%fd105, %fd103, 0dBC91A62633145C00, %fd104;
	fma.rn.f64 	%fd217, %fd103, 0dB97B839A252049C0, %fd105;
	setp.ltu.f64 	%p14, %fd18, 0d41E0000000000000;
	@%p14 bra 	$L__BB0_16;
	{ // callseq 0, 0
	.param .b64 param0;
	st.param.f64 	[param0], %fd17;
	.param .align 16 .b8 retval0[16];
	call.uni (retval0), 
	__internal_trig_reduction_slowpathd, 
	(
	param0
	);
	ld.param.f64 	%fd217, [retval0];
	ld.param.b32 	%r106, [retval0+8];
	} // callseq 0
$L__BB0_16:
	shl.b32 	%r69, %r106, 6;
	cvt.u64.u32 	%rd2, %r69;
	and.b64  	%rd3, %rd2, 64;
	add.s64 	%rd5, %rd4, %rd3;
	mul.rn.f64 	%fd108, %fd217, %fd217;
	and.b32  	%r70, %r106, 1;
	setp.eq.b32 	%p15, %r70, 1;
	selp.f64 	%fd109, 0dBDA8FF8320FD8164, 0d3DE5DB65F9785EBA, %p15;
	ld.global.nc.v2.f64 	{%fd110, %fd111}, [%rd5];
	fma.rn.f64 	%fd112, %fd109, %fd108, %fd110;
	fma.rn.f64 	%fd113, %fd112, %fd108, %fd111;
	ld.global.nc.v2.f64 	{%fd114, %fd115}, [%rd5+16];
	fma.rn.f64 	%fd116, %fd113, %fd108, %fd114;
	fma.rn.f64 	%fd117, %fd116, %fd108, %fd115;
	ld.global.nc.v2.f64 	{%fd118, %fd119}, [%rd5+32];
	fma.rn.f64 	%fd120, %fd117, %fd108, %fd118;
	fma.rn.f64 	%fd121, %fd120, %fd108, %fd119;
	fma.rn.f64 	%fd122, %fd121, %fd217, %fd217;
	fma.rn.f64 	%fd123, %fd121, %fd108, 0d3FF0000000000000;
	selp.f64 	%fd124, %fd123, %fd122, %p15;
	and.b32  	%r71, %r106, 2;
	setp.eq.s32 	%p16, %r71, 0;
	mov.f64 	%fd125, 0d0000000000000000;
	sub.f64 	%fd126, %fd125, %fd124;
	selp.f64 	%fd127, %fd124, %fd126, %p16;
	fma.rn.f64 	%fd128, %fd3, %fd3, 0d3FF0000000000000;
	sqrt.rn.f64 	%fd129, %fd128;
	add.f64 	%fd23, %fd129, %fd127;
	{
	.reg .b32 %temp; 
	mov.b64 	{%temp, %r25}, %fd23;
	}
	setp.neu.f64 	%p17, %fd23, 0d0000000000000000;
	@%p17 bra 	$L__BB0_18;
	setp.lt.s32 	%p19, %r4, 0;
	setp.eq.s32 	%p20, %r5, 1074790400;
	selp.b32 	%r72, %r25, 0, %p20;
	or.b32  	%r73, %r72, 2146435072;
	selp.b32 	%r74, %r73, %r72, %p19;
	mov.b32 	%r75, 0;
	mov.b64 	%fd219, {%r75, %r74};
	bra.uni 	$L__BB0_19;
$L__BB0_18:
	abs.f64 	%fd130, %fd23;
	{ // callseq 1, 0
	.param .b64 param0;
	st.param.f64 	[param0], %fd130;
	.param .b64 retval0;
	call.uni (retval0), 
	__internal_accurate_pow, 
	(
	param0
	);
	ld.param.f64 	%fd131, [retval0];
	} // callseq 1
	setp.lt.s32 	%p18, %r25, 0;
	selp.f64 	%fd219, 0dFFF8000000000000, %fd131, %p18;
$L__BB0_19:
	add.f64 	%fd133, %fd23, 0d4004000000000000;
	{
	.reg .b32 %temp; 
	mov.b64 	{%temp, %r76}, %fd133;
	}
	and.b32  	%r77, %r76, 2146435072;
	setp.ne.s32 	%p21, %r77, 2146435072;
	@%p21 bra 	$L__BB0_24;
	setp.num.f64 	%p22, %fd23, %fd23;
	@%p22 bra 	$L__BB0_22;
	mov.f64 	%fd135, 0d4004000000000000;
	add.rn.f64 	%fd219, %fd23, %fd135;
	bra.uni 	$L__BB0_24;
$L__BB0_22:
	abs.f64 	%fd134, %fd23;
	setp.neu.f64 	%p23, %fd134, 0d7FF0000000000000;
	@%p23 bra 	$L__BB0_24;
	setp.lt.s32 	%p24, %r25, 0;
	or.b32  	%r78, %r6, -2147483648;
	selp.b32 	%r79, %r78, %r6, %p1;
	selp.b32 	%r80, %r79, %r6, %p24;
	mov.b32 	%r81, 0;
	mov.b64 	%fd219, {%r81, %r80};
$L__BB0_24:
	setp.eq.f64 	%p25, %fd23, 0d3FF0000000000000;
	selp.f64 	%fd30, 0d3FF0000000000000, %fd219, %p25;
	mul.f64 	%fd31, %fd3, 0d4014000000000000;
	abs.f64 	%fd32, %fd31;
	setp.neu.f64 	%p26, %fd32, 0d7FF0000000000000;
	@%p26 bra 	$L__BB0_26;
	mov.f64 	%fd141, 0d0000000000000000;
	mul.rn.f64 	%fd221, %fd31, %fd141;
	mov.b32 	%r108, 1;
	bra.uni 	$L__BB0_29;
$L__BB0_26:
	mul.f64 	%fd136, %fd31, 0d3FE45F306DC9C883;
	cvt.rni.s32.f64 	%r107, %fd136;
	cvt.rn.f64.s32 	%fd137, %r107;
	fma.rn.f64 	%fd138, %fd137, 0dBFF921FB54442D18, %fd31;
	fma.rn.f64 	%fd139, %fd137, 0dBC91A62633145C00, %fd138;
	fma.rn.f64 	%fd221, %fd137, 0dB97B839A252049C0, %fd139;
	setp.ltu.f64 	%p27, %fd32, 0d41E0000000000000;
	@%p27 bra 	$L__BB0_28;
	{ // callseq 2, 0
	.param .b64 param0;
	st.param.f64 	[param0], %fd31;
	.param .align 16 .b8 retval0[16];
	call.uni (retval0), 
	__internal_trig_reduction_slowpathd, 
	(
	param0
	);
	ld.param.f64 	%fd221, [retval0];
	ld.param.b32 	%r107, [retval0+8];
	} // callseq 2
$L__BB0_28:
	add.s32 	%r108, %r107, 1;
$L__BB0_29:
	shl.b32 	%r84, %r108, 6;
	cvt.u64.u32 	%rd6, %r84;
	and.b64  	%rd7, %rd6, 64;
	add.s64 	%rd9, %rd4, %rd7;
	mul.rn.f64 	%fd142, %fd221, %fd221;
	and.b32  	%r85, %r108, 1;
	setp.eq.b32 	%p28, %r85, 1;
	selp.f64 	%fd143, 0dBDA8FF8320FD8164, 0d3DE5DB65F9785EBA, %p28;
	ld.global.nc.v2.f64 	{%fd144, %fd145}, [%rd9];
	fma.rn.f64 	%fd146, %fd143, %fd142, %fd144;
	fma.rn.f64 	%fd147, %fd146, %fd142, %fd145;
	ld.global.nc.v2.f64 	{%fd148, %fd149}, [%rd9+16];
	fma.rn.f64 	%fd150, %fd147, %fd142, %fd148;
	fma.rn.f64 	%fd151, %fd150, %fd142, %fd149;
	ld.global.nc.v2.f64 	{%fd152, %fd153}, [%rd9+32];
	fma.rn.f64 	%fd154, %fd151, %fd142, %fd152;
	fma.rn.f64 	%fd155, %fd154, %fd142, %fd153;
	fma.rn.f64 	%fd156, %fd155, %fd221, %fd221;
	fma.rn.f64 	%fd157, %fd155, %fd142, 0d3FF0000000000000;
	selp.f64 	%fd158, %fd157, %fd156, %p28;
	and.b32  	%r86, %r108, 2;
	setp.eq.s32 	%p29, %r86, 0;
	mov.f64 	%fd159, 0d0000000000000000;
	sub.f64 	%fd160, %fd159, %fd158;
	selp.f64 	%fd161, %fd158, %fd160, %p29;
	mul.f64 	%fd38, %fd30, %fd161;
	neg.f64 	%fd162, %fd3;
	fma.rn.f64 	%fd163, %fd3, 0dBFF71547652B82FE, 0d4338000000000000;
	{
	.reg .b32 %temp; 
	mov.b64 	{%r31, %temp}, %fd163;
	}
	mov.f64 	%fd164, 0dC338000000000000;
	add.rn.f64 	%fd165, %fd163, %fd164;
	fma.rn.f64 	%fd166, %fd165, 0dBFE62E42FEFA39EF, %fd162;
	fma.rn.f64 	%fd167, %fd165, 0dBC7ABC9E3B39803F, %fd166;
	fma.rn.f64 	%fd168, %fd167, 0d3E5ADE1569CE2BDF, 0d3E928AF3FCA213EA;
	fma.rn.f64 	%fd169, %fd168, %fd167, 0d3EC71DEE62401315;
	fma.rn.f64 	%fd170, %fd169, %fd167, 0d3EFA01997C89EB71;
	fma.rn.f64 	%fd171, %fd170, %fd167, 0d3F2A01A014761F65;
	fma.rn.f64 	%fd172, %fd171, %fd167, 0d3F56C16C1852B7AF;
	fma.rn.f64 	%fd173, %fd172, %fd167, 0d3F81111111122322;
	fma.rn.f64 	%fd174, %fd173, %fd167, 0d3FA55555555502A1;
	fma.rn.f64 	%fd175, %fd174, %fd167, 0d3FC5555555555511;
	fma.rn.f64 	%fd176, %fd175, %fd167, 0d3FE000000000000B;
	fma.rn.f64 	%fd177, %fd176, %fd167, 0d3FF0000000000000;
	fma.rn.f64 	%fd178, %fd177, %fd167, 0d3FF0000000000000;
	{
	.reg .b32 %temp; 
	mov.b64 	{%r32, %temp}, %fd178;
	}
	{
	.reg .b32 %temp; 
	mov.b64 	{%temp, %r33}, %fd178;
	}
	shl.b32 	%r87, %r31, 20;
	add.s32 	%r88, %r87, %r33;
	mov.b64 	%fd222, {%r32, %r88};
	{
	.reg .b32 %temp; 
	mov.b64 	{%temp, %r89}, %fd162;
	}
	mov.b32 	%f4, %r89;
	abs.f32 	%f2, %f4;
	setp.lt.f32 	%p30, %f2, 0f4086232B;
	@%p30 bra 	$L__BB0_32;
	setp.gt.f64 	%p31, %fd3, 0d0000000000000000;
	mov.f64 	%fd179, 0d7FF0000000000000;
	sub.f64 	%fd180, %fd179, %fd3;
	selp.f64 	%fd222, 0d0000000000000000, %fd180, %p31;
	setp.geu.f32 	%p32, %f2, 0f40874800;
	@%p32 bra 	$L__BB0_32;
	shr.u32 	%r90, %r31, 31;
	add.s32 	%r91, %r31, %r90;
	shr.s32 	%r92, %r91, 1;
	shl.b32 	%r93, %r92, 20;
	add.s32 	%r94, %r33, %r93;
	mov.b64 	%fd181, {%r32, %r94};
	sub.s32 	%r95, %r31, %r92;
	shl.b32 	%r96, %r95, 20;
	add.s32 	%r97, %r96, 1072693248;
	mov.b32 	%r98, 0;
	mov.b64 	%fd182, {%r98, %r97};
	mul.f64 	%fd222, %fd182, %fd181;
$L__BB0_32:
	add.f64 	%fd183, %fd222, 0d3FF0000000000000;
	div.rn.f64 	%fd184, %fd38, %fd183;
	fma.rn.f64 	%fd223, %fd46, %fd184, %fd223;
	add.s32 	%r101, %r101, %r7;
	setp.lt.s32 	%p33, %r101, %r36;
	@%p33 bra 	$L__BB0_2;
$L__BB0_33:
	shl.b32 	%r99, %r1, 3;
	mov.u32 	%r100, _ZZ22sharedMemoryRiemannSumIdXadL_Z18complex_kernel_gpuIdET_S1_EEEvS1_S1_iPS1_E9sharedMem;
	add.s32 	%r35, %r100, %r99;
	st.shared.f64 	[%r35], %fd223;
	bar.sync 	0;
	setp.gt.u32 	%p34, %r1, 127;
	@%p34 bra 	$L__BB0_35;
	ld.shared.f64 	%fd185, [%r35+1024];
	ld.shared.f64 	%fd186, [%r35];
	add.f64 	%fd187, %fd185, %fd186;
	st.shared.f64 	[%r35], %fd187;
$L__BB0_35:
	bar.sync 	0;
	setp.gt.u32 	%p35, %r1, 63;
	@%p35 bra 	$L__BB0_37;
	ld.shared.f64 	%fd188, [%r35+512];
	ld.shared.f64 	%fd189, [%r35];
	add.f64 	%fd190, %fd188, %fd189;
	st.shared.f64 	[%r35], %fd190;
$L__BB0_37:
	bar.sync 	0;
	setp.gt.u32 	%p36, %r1, 31;
	@%p36 bra 	$L__BB0_39;
	ld.shared.f64 	%fd191, [%r35+256];
	ld.shared.f64 	%fd192, [%r35];
	add.f64 	%fd193, %fd191, %fd192;
	st.shared.f64 	[%r35], %fd193;
$L__BB0_39:
	bar.sync 	0;
	setp.gt.u32 	%p37, %r1, 15;
	@%p37 bra 	$L__BB0_41;
	ld.shared.f64 	%fd194, [%r35+128];
	ld.shared.f64 	%fd195, [%r35];
	add.f64 	%fd196, %fd194, %fd195;
	st.shared.f64 	[%r35], %fd196;
$L__BB0_41:
	bar.sync 	0;
	setp.gt.u32 	%p38, %r1, 7;
	@%p38 bra 	$L__BB0_43;
	ld.shared.f64 	%fd197, [%r35+64];
	ld.shared.f64 	%fd198, [%r35];
	add.f64 	%fd199, %fd197, %fd198;
	st.shared.f64 	[%r35], %fd199;
$L__BB0_43:
	bar.sync 	0;
	setp.gt.u32 	%p39, %r1, 3;
	@%p39 bra 	$L__BB0_45;
	ld.shared.f64 	%fd200, [%r35+32];
	ld.shared.f64 	%fd201, [%r35];
	add.f64 	%fd202, %fd200, %fd201;
	st.shared.f64 	[%r35], %fd202;
$L__BB0_45:
	bar.sync 	0;
	setp.gt.u32 	%p40, %r1, 1;
	@%p40 bra 	$L__BB0_47;
	ld.shared.f64 	%fd203, [%r35+16];
	ld.shared.f64 	%fd204, [%r35];
	add.f64 	%fd205, %fd203, %fd204;
	st.shared.f64 	[%r35], %fd205;
$L__BB0_47:
	bar.sync 	0;
	setp.ne.s32 	%p41, %r1, 0;
	@%p41 bra 	$L__BB0_49;
	ld.shared.f64 	%fd206, [_ZZ22sharedMemoryRiemannSumIdXadL_Z18complex_kernel_gpuIdET_S1_EEEvS1_S1_iPS1_E9sharedMem+8];
	ld.shared.f64 	%fd207, [%r35];
	add.f64 	%fd208, %fd206, %fd207;
	st.shared.f64 	[%r35], %fd208;
$L__BB0_49:
	setp.ne.s32 	%p42, %r1, 0;
	bar.sync 	0;
	@%p42 bra 	$L__BB0_51;
	ld.param.u64 	%rd11, [_Z22sharedMemoryRiemannSumIdXadL_Z18complex_kernel_gpuIdET_S1_EEEvS1_S1_iPS1__param_3];
	ld.shared.f64 	%fd209, [_ZZ22sharedMemoryRiemannSumIdXadL_Z18complex_kernel_gpuIdET_S1_EEEvS1_S1_iPS1_E9sharedMem];
	cvta.to.global.u64 	%rd10, %rd11;
	atom.global.add.f64 	%fd210, [%rd10], %fd209;
$L__BB0_51:
	ret;

}
.func  (.param .align 16 .b8 func_retval0[16]) __internal_trig_reduction_slowpathd(
	.param .b64 __internal_trig_reduction_slowpathd_param_0
)
{
	.local .align 8 .b8 	__local_depot1[40];
	.reg .b64 	%SP;
	.reg .b64 	%SPL;
	.reg .pred 	%p<10>;
	.reg .b32 	%r<47>;
	.reg .b64 	%rd<74>;
	.reg .b64 	%fd<5>;

	mov.u64 	%SPL, __local_depot1;
	ld.param.f64 	%fd4, [__internal_trig_reduction_slowpathd_param_0];
	add.u64 	%rd1, %SPL, 0;
	{
	.reg .b32 %temp; 
	mov.b64 	{%temp, %r1}, %fd4;
	}
	shr.u32 	%r2, %r1, 20;
	and.b32  	%r3, %r2, 2047;
	setp.eq.s32 	%p1, %r3, 2047;
	mov.b32 	%r46, 0;
	@%p1 bra 	$L__BB1_9;
	add.s32 	%r20, %r3, -1024;
	mov.b64 	%rd20, %fd4;
	shl.b64 	%rd2, %rd20, 11;
	shr.u32 	%r4, %r20, 6;
	sub.s32 	%r45, 15, %r4;
	sub.s32 	%r21, 19, %r4;
	setp.lt.u32 	%p2, %r20, 128;
	selp.b32 	%r6, 18, %r21, %p2;
	setp.ge.s32 	%p3, %r45, %r6;
	mov.b64 	%rd70, 0;
	@%p3 bra 	$L__BB1_4;
	add.s32 	%r23, %r6, %r4;
	neg.s32 	%r43, %r23;
	or.b64  	%rd3, %rd2, -9223372036854775808;
	mov.b64 	%rd70, 0;
	mov.b32 	%r42, 0;
	mov.u64 	%rd25, __cudart_i2opi_d;
	mov.u32 	%r44, %r45;
$L__BB1_3:
	.pragma "nounroll";
	mul.wide.s32 	%rd22, %r42, 8;
	add.s64 	%rd23, %rd1, %rd22;
	mul.wide.s32 	%rd24, %r44, 8;
	add.s64 	%rd26, %rd25, %rd24;
	ld.global.nc.u64 	%rd27, [%rd26];
	{
	.reg .u32 %r0, %r1, %r2, %r3, %alo, %ahi, %blo, %bhi, %clo, %chi;
	mov.b64 	{%alo,%ahi}, %rd27;
	mov.b64 	{%blo,%bhi}, %rd3;
	mov.b64 	{%clo,%chi}, %rd70;
	mad.lo.cc.u32 	%r0, %alo, %blo, %clo;
	madc.hi.cc.u32 	%r1, %alo, %blo, %chi;
	madc.hi.u32 	%r2, %alo, %bhi, 0;
	mad.lo.cc.u32 	%r1, %alo, %bhi, %r1;
	madc.hi.cc.u32 	%r2, %ahi, %blo, %r2;
	madc.hi.u32 	%r3, %ahi, %bhi, 0;
	mad.lo.cc.u32 	%r1, %ahi, %blo, %r1;
	madc.lo.cc.u32 	%r2, %ahi, %bhi, %r2;
	addc.u32 	%r3, %r3, 0;
	mov.b64 	%rd28, {%r0,%r1};
	mov.b64 	%rd70, {%r2,%r3};
	}
	st.local.u64 	[%rd23], %rd28;
	add.s32 	%r44, %r44, 1;
	add.s32 	%r43, %r43, 1;
	add.s32 	%r42, %r42, 1;
	setp.ne.s32 	%p4, %r43, -15;
	mov.u32 	%r45, %r6;
	@%p4 bra 	$L__BB1_3;
$L__BB1_4:
	cvt.s64.s32 	%rd29, %r45;
	cvt.u64.u32 	%rd30, %r4;
	add.s64 	%rd31, %rd30, %rd29;
	shl.b64 	%rd32, %rd31, 3;
	add.s64 	%rd33, %rd1, %rd32;
	st.local.u64 	[%rd33+-120], %rd70;
	and.b32  	%r15, %r2, 63;
	ld.local.u64 	%rd72, [%rd1+16];
	ld.local.u64 	%rd71, [%rd1+24];
	setp.eq.s32 	%p5, %r15, 0;
	@%p5 bra 	$L__BB1_6;
	shl.b64 	%rd34, %rd71, %r15;
	shr.u64 	%rd35, %rd72, 1;
	xor.b32  	%r24, %r15, 63;
	shr.u64 	%rd36, %rd35, %r24;
	or.b64  	%rd71, %rd34, %rd36;
	ld.local.u64 	%rd37, [%rd1+8];
	shl.b64 	%rd38, %rd72, %r15;
	shr.u64 	%rd39, %rd37, 1;
	shr.u64 	%rd40, %rd39, %r24;
	or.b64  	%rd72, %rd38, %rd40;
$L__BB1_6:
	and.b32  	%r25, %r1, -2147483648;
	shr.u64 	%rd41, %rd71, 62;
	cvt.u32.u64 	%r26, %rd41;
	mov.b64 	{%r27, %r28}, %rd71;
	mov.b64 	{%r29, %r30}, %rd72;
	shf.l.wrap.b32 	%r31, %r30, %r27, 2;
	shf.l.wrap.b32 	%r32, %r27, %r28, 2;
	mov.b64 	%rd42, {%r31, %r32};
	shl.b64 	%rd43, %rd72, 2;
	shr.u64 	%rd44, %rd42, 63;
	cvt.u32.u64 	%r33, %rd44;
	add.s32 	%r34, %r33, %r26;
	setp.eq.s32 	%p6, %r25, 0;
	neg.s32 	%r35, %r34;
	selp.b32 	%r46, %r34, %r35, %p6;
	setp.gt.s64 	%p7, %rd42, -1;
	mov.b64 	%rd45, 0;
	{
	.reg .u32 %r0, %r1, %r2, %r3, %a0, %a1, %a2, %a3, %b0, %b1, %b2, %b3;
	mov.b64 	{%a0,%a1}, %rd45;
	mov.b64 	{%a2,%a3}, %rd45;
	mov.b64 	{%b0,%b1}, %rd43;
	mov.b64 	{%b2,%b3}, %rd42;
	sub.cc.u32 	%r0, %a0, %b0;
	subc.cc.u32 	%r1, %a1, %b1;
	subc.cc.u32 	%r2, %a2, %b2;
	subc.u32 	%r3, %a3, %b3;
	mov.b64 	%rd46, {%r0,%r1};
	mov.b64 	%rd47, {%r2,%r3};
	}
	xor.b32  	%r36, %r25, -2147483648;
	selp.b64 	%rd73, %rd42, %rd47, %p7;
	selp.b64 	%rd14, %rd43, %rd46, %p7;
	selp.b32 	%r17, %r25, %r36, %p7;
	clz.b64 	%r37, %rd73;
	cvt.u64.u32 	%rd15, %r37;
	setp.eq.s32 	%p8, %r37, 0;
	@%p8 bra 	$L__BB1_8;
	cvt.u32.u64 	%r38, %rd15;
	and.b32  	%r39, %r38, 63;
	shl.b64 	%rd48, %rd73, %r39;
	shr.u64 	%rd49, %rd14, 1;
	not.b32 	%r40, %r38;
	and.b32  	%r41, %r40, 63;
	shr.u64 	%rd50, %rd49, %r41;
	or.b64  	%rd73, %rd48, %rd50;
$L__BB1_8:
	mov.b64 	%rd51, -3958705157555305931;
	{
	.reg .u32 %r0, %r1, %r2, %r3, %alo, %ahi, %blo, %bhi;
	mov.b64 	{%alo,%ahi}, %rd73;
	mov.b64 	{%blo,%bhi}, %rd51;
	mul.lo.u32 	%r0, %alo, %blo;
	mul.hi.u32 	%r1, %alo, %blo;
	mad.lo.cc.u32 	%r1, %alo, %bhi, %r1;
	madc.hi.u32 	%r2, %alo, %bhi, 0;
	mad.lo.cc.u32 	%r1, %ahi, %blo, %r1;
	madc.hi.cc.u32 	%r2, %ahi, %blo, %r2;
	madc.hi.u32 	%r3, %ahi, %bhi, 0;
	mad.lo.cc.u32 	%r2, %ahi, %bhi, %r2;
	addc.u32 	%r3, %r3, 0;
	mov.b64 	%rd52, {%r0,%r1};
	mov.b64 	%rd53, {%r2,%r3};
	}
	setp.gt.s64 	%p9, %rd53, 0;
	{
	.reg .u32 %r0, %r1, %r2, %r3, %a0, %a1, %a2, %a3, %b0, %b1, %b2, %b3;
	mov.b64 	{%a0,%a1}, %rd52;
	mov.b64 	{%a2,%a3}, %rd53;
	mov.b64 	{%b0,%b1}, %rd52;
	mov.b64 	{%b2,%b3}, %rd53;
	add.cc.u32 	%r0, %a0, %b0;
	addc.cc.u32 	%r1, %a1, %b1;
	addc.cc.u32 	%r2, %a2, %b2;
	addc.u32 	%r3, %a3, %b3;
	mov.b64 	%rd54, {%r0,%r1};
	mov.b64 	%rd55, {%r2,%r3};
	}
	selp.b64 	%rd56, %rd55, %rd53, %p9;
	selp.s64 	%rd57, -1, 0, %p9;
	sub.s64 	%rd58, %rd57, %rd15;
	cvt.u64.u32 	%rd59, %r17;
	shl.b64 	%rd60, %rd59, 32;
	add.s64 	%rd61, %rd56, 1;
	shr.u64 	%rd62, %rd61, 10;
	add.s64 	%rd63, %rd62, 1;
	shr.u64 	%rd64, %rd63, 1;
	shl.b64 	%rd65, %rd58, 52;
	add.s64 	%rd66, %rd65, %rd64;
	add.s64 	%rd67, %rd66, 4602678819172646912;
	or.b64  	%rd68, %rd67, %rd60;
	mov.b64 	%fd4, %rd68;
$L__BB1_9:
	st.param.f64 	[func_retval0], %fd4;
	st.param.b32 	[func_retval0+8], %r46;
	ret;

}
.func  (.param .b64 func_retval0) __internal_accurate_pow(
	.param .b64 __internal_accurate_pow_param_0
)
{
	.reg .pred 	%p<8>;
	.reg .b32 	%r<49>;
	.reg .b32 	%f<3>;
	.reg .b64 	%fd<109>;

	ld.param.f64 	%fd10, [__internal_accurate_pow_param_0];
	{
	.reg .b32 %temp; 
	mov.b64 	{%temp, %r46}, %fd10;
	}
	{
	.reg .b32 %temp; 
	mov.b64 	{%r45, %temp}, %fd10;
	}
	shr.u32 	%r47, %r46, 20;
	setp.gt.u32 	%p1, %r46, 1048575;
	@%p1 bra 	$L__BB2_2;
	mul.f64 	%fd11, %fd10, 0d4350000000000000;
	{
	.reg .b32 %temp; 
	mov.b64 	{%temp, %r46}, %fd11;
	}
	{
	.reg .b32 %temp; 
	mov.b64 	{%r45, %temp}, %fd11;
	}
	shr.u32 	%r16, %r46, 20;
	add.s32 	%r47, %r16, -54;
$L__BB2_2:
	add.s32 	%r48, %r47, -1023;
	and.b32  	%r17, %r46, -2146435073;
	or.b32  	%r18, %r17, 1072693248;
	mov.b64 	%fd107, {%r45, %r18};
	setp.lt.u32 	%p2, %r18, 1073127583;
	@%p2 bra 	$L__BB2_4;
	{
	.reg .b32 %temp; 
	mov.b64 	{%r19, %temp}, %fd107;
	}
	{
	.reg .b32 %temp; 
	mov.b64 	{%temp, %r20}, %fd107;
	}
	add.s32 	%r21, %r20, -1048576;
	mov.b64 	%fd107, {%r19, %r21};
	add.s32 	%r48, %r47, -1022;
$L__BB2_4:
	add.f64 	%fd12, %fd107, 0dBFF0000000000000;
	add.f64 	%fd13, %fd107, 0d3FF0000000000000;
	rcp.approx.ftz.f64 	%fd14, %fd13;
	neg.f64 	%fd15, %fd13;
	fma.rn.f64 	%fd16, %fd15, %fd14, 0d3FF0000000000000;
	fma.rn.f64 	%fd17, %fd16, %fd16, %fd16;
	fma.rn.f64 	%fd18, %fd17, %fd14, %fd14;
	mul.f64 	%fd19, %fd12, %fd18;
	fma.rn.f64 	%fd20, %fd12, %fd18, %fd19;
	mul.f64 	%fd21, %fd20, %fd20;
	fma.rn.f64 	%fd22, %fd21, 0d3EB0F5FF7D2CAFE2, 0d3ED0F5D241AD3B5A;
	fma.rn.f64 	%fd23, %fd22, %fd21, 0d3EF3B20A75488A3F;
	fma.rn.f64 	%fd24, %fd23, %fd21, 0d3F1745CDE4FAECD5;
	fma.rn.f64 	%fd25, %fd24, %fd21, 0d3F3C71C7258A578B;
	fma.rn.f64 	%fd26, %fd25, %fd21, 0d3F6249249242B910;
	fma.rn.f64 	%fd27, %fd26, %fd21, 0d3F89999999999DFB;
	sub.f64 	%fd28, %fd12, %fd20;
	add.f64 	%fd29, %fd28, %fd28;
	neg.f64 	%fd30, %fd20;
	fma.rn.f64 	%fd31, %fd30, %fd12, %fd29;
	mul.f64 	%fd32, %fd18, %fd31;
	fma.rn.f64 	%fd33, %fd21, %fd27, 0d3FB5555555555555;
	mov.f64 	%fd34, 0d3FB5555555555555;
	sub.f64 	%fd35, %fd34, %fd33;
	fma.rn.f64 	%fd36, %fd21, %fd27, %fd35;
	add.f64 	%fd37, %fd36, 0dBC46A4CB00B9E7B0;
	add.f64 	%fd38, %fd33, %fd37;
	sub.f64 	%fd39, %fd33, %fd38;
	add.f64 	%fd40, %fd37, %fd39;
	mul.rn.f64 	%fd41, %fd20, %fd20;
	neg.f64 	%fd42, %fd41;
	fma.rn.f64 	%fd43, %fd20, %fd20, %fd42;
	{
	.reg .b32 %temp; 
	mov.b64 	{%r22, %temp}, %fd32;
	}
	{
	.reg .b32 %temp; 
	mov.b64 	{%temp, %r23}, %fd32;
	}
	add.s32 	%r24, %r23, 1048576;
	mov.b64 	%fd44, {%r22, %r24};
	fma.rn.f64 	%fd45, %fd20, %fd44, %fd43;
	mul.rn.f64 	%fd46, %fd41, %fd20;
	neg.f64 	%fd47, %fd46;
	fma.rn.f64 	%fd48, %fd41, %fd20, %fd47;
	fma.rn.f64 	%fd49, %fd41, %fd32, %fd48;
	fma.rn.f64 	%fd50, %fd45, %fd20, %fd49;
	mul.rn.f64 	%fd51, %fd38, %fd46;
	neg.f64 	%fd52, %fd51;
	fma.rn.f64 	%fd53, %fd38, %fd46, %fd52;
	fma.rn.f64 	%fd54, %fd38, %fd50, %fd53;
	fma.rn.f64 	%fd55, %fd40, %fd46, %fd54;
	add.f64 	%fd56, %fd51, %fd55;
	sub.f64 	%fd57, %fd51, %fd56;
	add.f64 	%fd58, %fd55, %fd57;
	add.f64 	%fd59, %fd20, %fd56;
	sub.f64 	%fd60, %fd20, %fd59;
	add.f64 	%fd61, %fd56, %fd60;
	add.f64 	%fd62, %fd58, %fd61;
	add.f64 	%fd63, %fd32, %fd62;
	add.f64 	%fd64, %fd59, %fd63;
	sub.f64 	%fd65, %fd59, %fd64;
	add.f64 	%fd66, %fd63, %fd65;
	xor.b32  	%r25, %r48, -2147483648;
	mov.b32 	%r26, 1127219200;
	mov.b64 	%fd67, {%r25, %r26};
	mov.b32 	%r27, -2147483648;
	mov.b64 	%fd68, {%r27, %r26};
	sub.f64 	%fd69, %fd67, %fd68;
	fma.rn.f64 	%fd70, %fd69, 0d3FE62E42FEFA39EF, %fd64;
	fma.rn.f64 	%fd71, %fd69, 0dBFE62E42FEFA39EF, %fd70;
	sub.f64 	%fd72, %fd71, %fd64;
	sub.f64 	%fd73, %fd66, %fd72;
	fma.rn.f64 	%fd74, %fd69, 0d3C7ABC9E3B39803F, %fd73;
	add.f64 	%fd75, %fd70, %fd74;
	sub.f64 	%fd76, %fd70, %fd75;
	add.f64 	%fd77, %fd74, %fd76;
	mov.f64 	%fd78, 0d4004000000000000;
	{
	.reg .b32 %temp; 
	mov.b64 	{%temp, %r28}, %fd78;
	}
	{
	.reg .b32 %temp; 
	mov.b64 	{%r29, %temp}, %fd78;
	}
	shl.b32 	%r30, %r28, 1;
	setp.gt.u32 	%p3, %r30, -33554433;
	and.b32  	%r31, %r28, -15728641;
	selp.b32 	%r32, %r31, %r28, %p3;
	mov.b64 	%fd79, {%r29, %r32};
	mul.rn.f64 	%fd80, %fd75, %fd79;
	neg.f64 	%fd81, %fd80;
	fma.rn.f64 	%fd82, %fd75, %fd79, %fd81;
	fma.rn.f64 	%fd83, %fd77, %fd79, %fd82;
	add.f64 	%fd4, %fd80, %fd83;
	sub.f64 	%fd84, %fd80, %fd4;
	add.f64 	%fd5, %fd83, %fd84;
	fma.rn.f64 	%fd85, %fd4, 0d3FF71547652B82FE, 0d4338000000000000;
	{
	.reg .b32 %temp; 
	mov.b64 	{%r13, %temp}, %fd85;
	}
	mov.f64 	%fd86, 0dC338000000000000;
	add.rn.f64 	%fd87, %fd85, %fd86;
	fma.rn.f64 	%fd88, %fd87, 0dBFE62E42FEFA39EF, %fd4;
	fma.rn.f64 	%fd89, %fd87, 0dBC7ABC9E3B39803F, %fd88;
	fma.rn.f64 	%fd90, %fd89, 0d3E5ADE1569CE2BDF, 0d3E928AF3FCA213EA;
	fma.rn.f64 	%fd91, %fd90, %fd89, 0d3EC71DEE62401315;
	fma.rn.f64 	%fd92, %fd91, %fd89, 0d3EFA01997C89EB71;
	fma.rn.f64 	%fd93, %fd92, %fd89, 0d3F2A01A014761F65;
	fma.rn.f64 	%fd94, %fd93, %fd89, 0d3F56C16C1852B7AF;
	fma.rn.f64 	%fd95, %fd94, %fd89, 0d3F81111111122322;
	fma.rn.f64 	%fd96, %fd95, %fd89, 0d3FA55555555502A1;
	fma.rn.f64 	%fd97, %fd96, %fd89, 0d3FC5555555555511;
	fma.rn.f64 	%fd98, %fd97, %fd89, 0d3FE000000000000B;
	fma.rn.f64 	%fd99, %fd98, %fd89, 0d3FF0000000000000;
	fma.rn.f64 	%fd100, %fd99, %fd89, 0d3FF0000000000000;
	{
	.reg .b32 %temp; 
	mov.b64 	{%r14, %temp}, %fd100;
	}
	{
	.reg .b32 %temp; 
	mov.b64 	{%temp, %r15}, %fd100;
	}
	shl.b32 	%r33, %r13, 20;
	add.s32 	%r34, %r33, %r15;
	mov.b64 	%fd108, {%r14, %r34};
	{
	.reg .b32 %temp; 
	mov.b64 	{%temp, %r35}, %fd4;
	}
	mov.b32 	%f2, %r35;
	abs.f32 	%f1, %f2;
	setp.lt.f32 	%p4, %f1, 0f4086232B;
	@%p4 bra 	$L__BB2_7;
	setp.lt.f64 	%p5, %fd4, 0d0000000000000000;
	add.f64 	%fd101, %fd4, 0d7FF0000000000000;
	selp.f64 	%fd108, 0d0000000000000000, %fd101, %p5;
	setp.geu.f32 	%p6, %f1, 0f40874800;
	@%p6 bra 	$L__BB2_7;
	shr.u32 	%r36, %r13, 31;
	add.s32 	%r37, %r13, %r36;
	shr.s32 	%r38, %r37, 1;
	shl.b32 	%r39, %r38, 20;
	add.s32 	%r40, %r15, %r39;
	mov.b64 	%fd102, {%r14, %r40};
	sub.s32 	%r41, %r13, %r38;
	shl.b32 	%r42, %r41, 20;
	add.s32 	%r43, %r42, 1072693248;
	mov.b32 	%r44, 0;
	mov.b64 	%fd103, {%r44, %r43};
	mul.f64 	%fd108, %fd103, %fd102;
$L__BB2_7:
	abs.f64 	%fd104, %fd108;
	setp.eq.f64 	%p7, %fd104, 0d7FF0000000000000;
	fma.rn.f64 	%fd105, %fd108, %fd5, %fd108;
	selp.f64 	%fd106, %fd108, %fd105, %p7;
	st.param.f64 	[func_retval0], %fd106;
	ret;

}


// ===== COMPILED SASS (sm_100) =====

	.target	sm_100

	.elftype	@"ET_EXEC"


//--------------------- .note.nv.tkinfo           --------------------------
	.section	.note.nv.tkinfo,"",@"SHT_NOTE"
	.sectionflags	@"SHF_NOTE_NV_TKINFO"
	.tkinfo
        /*0018*/ 	.word	0x00000002
        /*0030*/ 	.string	""
        /*0030*/ 	.string	"ptxas"
        /*0030*/ 	.string	"Cuda compilation tools, release 13.0, V13.0.88"
        /*0030*/ 	.string	"Build cuda_13.0.r13.0/compiler.36424714_0"
        /*0030*/ 	.string	"-arch sm_100 -m 64 "



//--------------------- .note.nv.cuinfo           --------------------------
	.section	.note.nv.cuinfo,"",@"SHT_NOTE"
	.sectionflags	@"SHF_NOTE_NV_CUINFO"
        /*0018*/ 	.short	0x0002
        /*001a*/ 	.short	0x0064
        /*001c*/ 	.short	0x0082
	.zero		2


//--------------------- .nv.info                  --------------------------
	.section	.nv.info,"",@"SHT_CUDA_INFO"
	.align	4


	//----- nvinfo : EIATTR_REGCOUNT
	.align		4
        /*0000*/ 	.byte	0x04, 0x2f
        /*0002*/ 	.short	(.L_3 - .L_2)
	.align		4
.L_2:
        /*0004*/ 	.word	index@(_Z22sharedMemoryRiemannSumIdXadL_Z18complex_kernel_gpuIdET_S1_EEEvS1_S1_iPS1_)
        /*0008*/ 	.word	0x00000020


	//----- nvinfo : EIATTR_FRAME_SIZE
	.align		4
.L_3:
        /*000c*/ 	.byte	0x04, 0x11
        /*000e*/ 	.short	(.L_5 - .L_4)
	.align		4
.L_4:
        /*0010*/ 	.word	index@($_Z22sharedMemoryRiemannSumIdXadL_Z18complex_kernel_gpuIdET_S1_EEEvS1_S1_iPS1_$__internal_trig_reduction_slowpathd)
        /*0014*/ 	.word	0x00000028


	//----- nvinfo : EIATTR_FRAME_SIZE
	.align		4
.L_5:
        /*0018*/ 	.byte	0x04, 0x11
        /*001a*/ 	.short	(.L_7 - .L_6)
	.align		4
.L_6:
        /*001c*/ 	.word	index@($_Z22sharedMemoryRiemannSumIdXadL_Z18complex_kernel_gpuIdET_S1_EEEvS1_S1_iPS1_$__internal_accurate_pow)
        /*0020*/ 	.word	0x00000028


	//----- nvinfo : EIATTR_FRAME_SIZE
	.align		4
.L_7:
        /*0024*/ 	.byte	0x04, 0x11
        /*0026*/ 	.short	(.L_9 - .L_8)
	.align		4
.L_8:
        /*0028*/ 	.word	index@($__internal_1_$__cuda_sm20_dsqrt_rn_f64_mediumpath_v1)
        /*002c*/ 	.word	0x00000028


	//----- nvinfo : EIATTR_FRAME_SIZE
	.align		4
.L_9:
        /*0030*/ 	.byte	0x04, 0x11
        /*0032*/ 	.short	(.L_11 - .L_10)
	.align		4
.L_10:
        /*0034*/ 	.word	index@($__internal_0_$__cuda_sm20_div_rn_f64_full)
        /*0038*/ 	.word	0x00000028


	//----- nvinfo : EIATTR_FRAME_SIZE
	.align		4
.L_11:
        /*003c*/ 	.byte	0x04, 0x11
        /*003e*/ 	.short	(.L_13 - .L_12)
	.align		4
.L_12:
        /*0040*/ 	.word	index@(_Z22sharedMemoryRiemannSumIdXadL_Z18complex_kernel_gpuIdET_S1_EEEvS1_S1_iPS1_)
        /*0044*/ 	.word	0x00000028


	//----- nvinfo : EIATTR_MIN_STACK_SIZE
	.align		4
.L_13:
        /*0048*/ 	.byte	0x04, 0x12
        /*004a*/ 	.short	(.L_15 - .L_14)
	.align		4
.L_14:
        /*004c*/ 	.word	index@(_Z22sharedMemoryRiemannSumIdXadL_Z18complex_kernel_gpuIdET_S1_EEEvS1_S1_iPS1_)
        /*0050*/ 	.word	0x00000028
.L_15:


//--------------------- .nv.compat                --------------------------
	.section	.nv.compat,"",@"SHT_CUDA_COMPAT_INFO"
	.align	4
        /*0000*/ 	.byte	0x02, 0x09, 0x00, 0x00, 0x02, 0x02, 0x01, 0x00, 0x02, 0x05, 0x05, 0x00, 0x03, 0x07, 0x01, 0x01
        /*0010*/ 	.byte	0x02, 0x03, 0x00, 0x00, 0x02, 0x06, 0x01, 0x00, 0x04, 0x0b, 0x08, 0x00, 0x01, 0x00, 0x00, 0x00
        /*0020*/ 	.byte	0x00, 0x00, 0x00, 0x00


//--------------------- .nv.info._Z22sharedMemoryRiemannSumIdXadL_Z18complex_kernel_gpuIdET_S1_EEEvS1_S1_iPS1_ --------------------------
	.section	.nv.info._Z22sharedMemoryRiemannSumIdXadL_Z18complex_kernel_gpuIdET_S1_EEEvS1_S1_iPS1_,"",@"SHT_CUDA_INFO"
	.sectionflags	@""
	.align	4


	//----- nvinfo : EIATTR_CUDA_API_VERSION
	.align		4
        /*0000*/ 	.byte	0x04, 0x37
        /*0002*/ 	.short	(.L_17 - .L_16)
.L_16:
        /*0004*/ 	.word	0x00000082


	//----- nvinfo : EIATTR_KPARAM_INFO
	.align		4
.L_17:
        /*0008*/ 	.byte	0x04, 0x17
        /*000a*/ 	.short	(.L_19 - .L_18)
.L_18:
        /*000c*/ 	.word	0x00000000
        /*0010*/ 	.short	0x0003
        /*0012*/ 	.short	0x0018
        /*0014*/ 	.byte	0x00, 0xf5, 0x21, 0x00


	//----- nvinfo : EIATTR_KPARAM_INFO
	.align		4
.L_19:
        /*0018*/ 	.byte	0x04, 0x17
        /*001a*/ 	.short	(.L_21 - .L_20)
.L_20:
        /*001c*/ 	.word	0x00000000
        /*0020*/ 	.short	0x0002
        /*0022*/ 	.short	0x0010
        /*0024*/ 	.byte	0x00, 0xf0, 0x11, 0x00


	//----- nvinfo : EIATTR_KPARAM_INFO
	.align		4
.L_21:
        /*0028*/ 	.byte	0x04, 0x17
        /*002a*/ 	.short	(.L_23 - .L_22)
.L_22:
        /*002c*/ 	.word	0x00000000
        /*0030*/ 	.short	0x0001
        /*0032*/ 	.short	0x0008
        /*0034*/ 	.byte	0x00, 0xf0, 0x21, 0x00


	//----- nvinfo : EIATTR_KPARAM_INFO
	.align		4
.L_23:
        /*0038*/ 	.byte	0x04, 0x17
        /*003a*/ 	.short	(.L_25 - .L_24)
.L_24:
        /*003c*/ 	.word	0x00000000
        /*0040*/ 	.short	0x0000
        /*0042*/ 	.short	0x0000
        /*0044*/ 	.byte	0x00, 0xf0, 0x21, 0x00


	//----- nvinfo : EIATTR_SPARSE_MMA_MASK
	.align		4
.L_25:
        /*0048*/ 	.byte	0x03, 0x50
        /*004a*/ 	.short	0x0000


	//----- nvinfo : EIATTR_MAXREG_COUNT
	.align		4
        /*004c*/ 	.byte	0x03, 0x1b
        /*004e*/ 	.short	0x00ff


	//----- nvinfo : EIATTR_NUM_BARRIERS
	.align		4
        /*0050*/ 	.byte	0x02, 0x4c
        /*0052*/ 	.byte	0x01
	.zero		1


	//----- nvinfo : EIATTR_MERCURY_ISA_VERSION
	.align		4
        /*0054*/ 	.byte	0x03, 0x5f
        /*0056*/ 	.short	0x0101


	//----- nvinfo : EIATTR_VRC_CTA_INIT_COUNT
	.align		4
        /*0058*/ 	.byte	0x02, 0x4a
	.zero		1
	.zero		1


	//----- nvinfo : EIATTR_EXIT_INSTR_OFFSETS
	.align		4
        /*005c*/ 	.byte	0x04, 0x1c
        /*005e*/ 	.short	(.L_27 - .L_26)


	//   ....[0]....
.L_26:
        /*0060*/ 	.word	0x00001d50


	//   ....[1]....
        /*0064*/ 	.word	0x00001d90


	//----- nvinfo : EIATTR_CRS_STACK_SIZE
	.align		4
.L_27:
        /*0068*/ 	.byte	0x04, 0x1e
        /*006a*/ 	.short	(.L_29 - .L_28)
.L_28:
        /*006c*/ 	.word	0x00000000


	//----- nvinfo : EIATTR_CBANK_PARAM_SIZE
	.align		4
.L_29:
        /*0070*/ 	.byte	0x03, 0x19
        /*0072*/ 	.short	0x0020


	//----- nvinfo : EIATTR_PARAM_CBANK
	.align		4
        /*0074*/ 	.byte	0x04, 0x0a
        /*0076*/ 	.short	(.L_31 - .L_30)
	.align		4
.L_30:
        /*0078*/ 	.word	index@(.nv.constant0._Z22sharedMemoryRiemannSumIdXadL_Z18complex_kernel_gpuIdET_S1_EEEvS1_S1_iPS1_)
        /*007c*/ 	.short	0x0380
        /*007e*/ 	.short	0x0020


	//----- nvinfo : EIATTR_SW_WAR
	.align		4
.L_31:
        /*0080*/ 	.byte	0x04, 0x36
        /*0082*/ 	.short	(.L_33 - .L_32)
.L_32:
        /*0084*/ 	.word	0x00000008
.L_33:


//--------------------- .nv.callgraph             --------------------------
	.section	.nv.callgraph,"",@"SHT_CUDA_CALLGRAPH"
	.align	4
	.sectionentsize	8
	.align		4
        /*0000*/ 	.word	0x00000000
	.align		4
        /*0004*/ 	.word	0xffffffff
	.align		4
        /*0008*/ 	.word	0x00000000
	.align		4
        /*000c*/ 	.word	0xfffffffe
	.align		4
        /*0010*/ 	.word	0x00000000
	.align		4
        /*0014*/ 	.word	0xfffffffd
	.align		4
        /*0018*/ 	.word	0x00000000
	.align		4
        /*001c*/ 	.word	0xfffffffc


//--------------------- .nv.constant4             --------------------------
	.section	.nv.constant4,"a",@progbits
	.align	8
	.align		8
.nv.constant4:
        /*0000*/ 	.dword	__cudart_i2opi_d
	.align		8
        /*0008*/ 	.dword	__cudart_sin_cos_coeffs


//--------------------- .text._Z22sharedMemoryRiemannSumIdXadL_Z18complex_kernel_gpuIdET_S1_EEEvS1_S1_iPS1_ --------------------------
	.section	.text._Z22sharedMemoryRiemannSumIdXadL_Z18complex_kernel_gpuIdET_S1_EEEvS1_S1_iPS1_,"ax",@progbits
	.align	128
        .global         _Z22sharedMemoryRiemannSumIdXadL_Z18complex_kernel_gpuIdET_S1_EEEvS1_S1_iPS1_
        .type           _Z22sharedMemoryRiemannSumIdXadL_Z18complex_kernel_gpuIdET_S1_EEEvS1_S1_iPS1_,@function
        .size           _Z22sharedMemoryRiemannSumIdXadL_Z18complex_kernel_gpuIdET_S1_EEEvS1_S1_iPS1_,(.L_x_45 - _Z22sharedMemoryRiemannSumIdXadL_Z18complex_kernel_gpuIdET_S1_EEEvS1_S1_iPS1_)
        .other          _Z22sharedMemoryRiemannSumIdXadL_Z18complex_kernel_gpuIdET_S1_EEEvS1_S1_iPS1_,@"STO_CUDA_ENTRY STV_DEFAULT"
_Z22sharedMemoryRiemannSumIdXadL_Z18complex_kernel_gpuIdET_S1_EEEvS1_S1_iPS1_:
.text._Z22sharedMemoryRiemannSumIdXadL_Z18complex_kernel_gpuIdET_S1_EEEvS1_S1_iPS1_:
[----:B------:R-:W0:Y:S01]  /*0000*/  LDC R1, c[0x0][0x37c] ;  /* 0x0000df00ff017b82 */ /* 0x000e220000000800 */
[----:B------:R-:W1:Y:S07]  /*0010*/  S2R R0, SR_TID.X ;  /* 0x0000000000007919 */ /* 0x000e6e0000002100 */
[----:B------:R-:W1:Y:S01]  /*0020*/  S2UR UR4, SR_CTAID.X ;  /* 0x00000000000479c3 */ /* 0x000e620000002500 */
[----:B------:R-:W2:Y:S01]  /*0030*/  LDCU UR5, c[0x0][0x390] ;  /* 0x00007200ff0577ac */ /* 0x000ea20008000800 */
[----:B------:R-:W-:Y:S01]  /*0040*/  BSSY.RECONVERGENT B0, `(.L_x_0) ;  /* 0x000019a000007945 */ /* 0x000fe20003800200 */
[----:B0-----:R-:W-:Y:S01]  /*0050*/  VIADD R1, R1, 0xffffffd8 ;  /* 0xffffffd801017836 */ /* 0x001fe20000000000 */
[----:B------:R-:W-:Y:S01]  /*0060*/  CS2R R6, SRZ ;  /* 0x0000000000067805 */ /* 0x000fe2000001ff00 */
[----:B------:R-:W0:Y:S03]  /*0070*/  LDCU.64 UR6, c[0x0][0x358] ;  /* 0x00006b00ff0677ac */ /* 0x000e260008000a00 */
[----:B------:R-:W1:Y:S01]  /*0080*/  LDC R3, c[0x0][0x360] ;  /* 0x0000d800ff037b82 */ /* 0x000e620000000800 */
[----:B------:R-:W3:Y:S01]  /*0090*/  LDCU UR12, c[0x0][0x390] ;  /* 0x00007200ff0c77ac */ /* 0x000ee20008000800 */
[----:B------:R-:W4:Y:S01]  /*00a0*/  LDCU.64 UR8, c[0x0][0x388] ;  /* 0x00007100ff0877ac */ /* 0x000f220008000a00 */
[----:B------:R-:W0:Y:S01]  /*00b0*/  LDCU.64 UR10, c[0x4][0x8] ;  /* 0x01000100ff0a77ac */ /* 0x000e220008000a00 */
[----:B-1----:R-:W-:-:S05]  /*00c0*/  IMAD R2, R3, UR4, R0 ;  /* 0x0000000403027c24 */ /* 0x002fca000f8e0200 */
[----:B--2---:R-:W-:-:S13]  /*00d0*/  ISETP.GE.AND P0, PT, R2, UR5, PT ;  /* 0x0000000502007c0c */ /* 0x004fda000bf06270 */
[----:B0--34-:R-:W-:Y:S05]  /*00e0*/  @P0 BRA `(.L_x_1) ;  /* 0x00000018003c0947 */ /* 0x019fea0003800000 */
[----:B------:R-:W0:Y:S01]  /*00f0*/  LDCU UR4, c[0x0][0x370] ;  /* 0x00006e00ff0477ac */ /* 0x000e220008000800 */
[----:B------:R-:W-:Y:S01]  /*0100*/  CS2R R6, SRZ ;  /* 0x0000000000067805 */ /* 0x000fe2000001ff00 */
[----:B0-----:R-:W-:-:S07]  /*0110*/  IMAD R3, R3, UR4, RZ ;  /* 0x0000000403037c24 */ /* 0x001fce000f8e02ff */
.L_x_23:
[----:B------:R-:W0:Y:S01]  /*0120*/  LDC.64 R10, c[0x0][0x380] ;  /* 0x0000e000ff0a7b82 */ /* 0x000e220000000a00 */
[----:B------:R1:W0:Y:S01]  /*0130*/  I2F.F64 R4, R2 ;  /* 0x0000000200047312 */ /* 0x0002220000201c00 */
[----:B------:R-:W-:Y:S01]  /*0140*/  IMAD.MOV.U32 R14, RZ, RZ, 0x652b82fe ;  /* 0x652b82feff0e7424 */ /* 0x000fe200078e00ff */
[----:B------:R-:W-:Y:S01]  /*0150*/  UMOV UR4, 0x3b39803f ;  /* 0x3b39803f00047882 */ /* 0x000fe20000000000 */
[----:B------:R-:W-:Y:S01]  /*0160*/  IMAD.MOV.U32 R15, RZ, RZ, 0x3ff71547 ;  /* 0x3ff71547ff0f7424 */ /* 0x000fe200078e00ff */
[----:B------:R-:W-:Y:S01]  /*0170*/  UMOV UR5, 0x3c7abc9e ;  /* 0x3c7abc9e00057882 */ /* 0x000fe20000000000 */
[----:B------:R-:W-:Y:S01]  /*0180*/  IMAD.MOV.U32 R12, RZ, RZ, -0x105c611 ;  /* 0xfefa39efff0c7424 */ /* 0x000fe200078e00ff */
[----:B------:R-:W-:Y:S01]  /*0190*/  BSSY.RECONVERGENT B1, `(.L_x_2) ;  /* 0x0000043000017945 */ /* 0x000fe20003800200 */
[----:B------:R-:W0:Y:S01]  /*01a0*/  LDC.64 R8, c[0x0][0x388] ;  /* 0x0000e200ff087b82 */ /* 0x000e220000000a00 */
[----:B------:R-:W-:Y:S02]  /*01b0*/  IMAD.MOV.U32 R13, RZ, RZ, 0x3fe62e42 ;  /* 0x3fe62e42ff0d7424 */ /* 0x000fe400078e00ff */
[----:B-1----:R-:W-:-:S05]  /*01c0*/  IMAD.IADD R2, R3, 0x1, R2 ;  /* 0x0000000103027824 */ /* 0x002fca00078e0202 */
[----:B------:R-:W-:Y:S01]  /*01d0*/  ISETP.GE.AND P2, PT, R2, UR12, PT ;  /* 0x0000000c02007c0c */ /* 0x000fe2000bf46270 */
[----:B0-----:R-:W-:-:S08]  /*01e0*/  DFMA R4, R4, R8, R10 ;  /* 0x000000080404722b */ /* 0x001fd0000000000a */
[C---:B------:R-:W-:Y:S02]  /*01f0*/  DFMA R14, R4.reuse, R14, 6.75539944105574400000e+15 ;  /* 0x43380000040e742b */ /* 0x040fe4000000000e */
[----:B------:R-:W-:Y:S01]  /*0200*/  DADD R22, R4, 1 ;  /* 0x3ff0000004167429 */ /* 0x000fe20000000000 */
[----:B------:R-:W-:-:S05]  /*0210*/  FSETP.GEU.AND P3, PT, |R5|, 4.1917929649353027344, PT ;  /* 0x4086232b0500780b */ /* 0x000fca0003f6e200 */
[----:B------:R-:W-:-:S04]  /*0220*/  DADD R8, R14, -6.75539944105574400000e+15 ;  /* 0xc33800000e087429 */ /* 0x000fc80000000000 */
[----:B------:R-:W-:Y:S01]  /*0230*/  ISETP.GT.AND P0, PT, R23, 0xfffff, PT ;  /* 0x000fffff1700780c */ /* 0x000fe20003f04270 */
[----:B------:R-:W-:-:S03]  /*0240*/  IMAD.MOV.U32 R18, RZ, RZ, R22 ;  /* 0x000000ffff127224 */ /* 0x000fc600078e0016 */
[----:B------:R-:W-:-:S08]  /*0250*/  DFMA R10, R8, -R12, R4 ;  /* 0x8000000c080a722b */ /* 0x000fd00000000004 */
[----:B------:R-:W-:Y:S01]  /*0260*/  DFMA R8, R8, -UR4, R10 ;  /* 0x8000000408087c2b */ /* 0x000fe2000800000a */
[----:B------:R-:W-:Y:S01]  /*0270*/  UMOV UR4, 0x69ce2bdf ;  /* 0x69ce2bdf00047882 */ /* 0x000fe20000000000 */
[----:B------:R-:W-:Y:S01]  /*0280*/  IMAD.MOV.U32 R10, RZ, RZ, -0x35dec16 ;  /* 0xfca213eaff0a7424 */ /* 0x000fe200078e00ff */
[----:B------:R-:W-:Y:S01]  /*0290*/  UMOV UR5, 0x3e5ade15 ;  /* 0x3e5ade1500057882 */ /* 0x000fe20000000000 */
[----:B------:R-:W-:-:S06]  /*02a0*/  IMAD.MOV.U32 R11, RZ, RZ, 0x3e928af3 ;  /* 0x3e928af3ff0b7424 */ /* 0x000fcc00078e00ff */
[----:B------:R-:W-:Y:S01]  /*02b0*/  DFMA R10, R8, UR4, R10 ;  /* 0x00000004080a7c2b */ /* 0x000fe2000800000a */
[----:B------:R-:W-:Y:S01]  /*02c0*/  UMOV UR4, 0x62401315 ;  /* 0x6240131500047882 */ /* 0x000fe20000000000 */
[----:B------:R-:W-:-:S06]  /*02d0*/  UMOV UR5, 0x3ec71dee ;  /* 0x3ec71dee00057882 */ /* 0x000fcc0000000000 */
[----:B------:R-:W-:Y:S01]  /*02e0*/  DFMA R10, R8, R10, UR4 ;  /* 0x00000004080a7e2b */ /* 0x000fe2000800000a */
        /* <DEDUP_REMOVED lines=17> */
[C---:B------:R-:W-:Y:S01]  /*0400*/  DFMA R16, R8.reuse, R10, UR4 ;  /* 0x0000000408107e2b */ /* 0x040fe2000800000a */
[----:B------:R-:W-:Y:S01]  /*0410*/  UMOV UR4, 0xb ;  /* 0x0000000b00047882 */ /* 0x000fe20000000000 */
[----:B------:R-:W-:Y:S01]  /*0420*/  UMOV UR5, 0x3fe00000 ;  /* 0x3fe0000000057882 */ /* 0x000fe20000000000 */
[----:B------:R-:W-:Y:S02]  /*0430*/  IMAD.MOV.U32 R10, RZ, RZ, R22 ;  /* 0x000000ffff0a7224 */ /* 0x000fe400078e0016 */
[----:B------:R-:W-:Y:S02]  /*0440*/  IMAD.MOV.U32 R11, RZ, RZ, R23 ;  /* 0x000000ffff0b7224 */ /* 0x000fe400078e0017 */
[----:B------:R-:W-:Y:S01]  /*0450*/  IMAD.MOV.U32 R22, RZ, RZ, -0x3ff ;  /* 0xfffffc01ff167424 */ /* 0x000fe200078e00ff */
[----:B------:R-:W-:-:S03]  /*0460*/  DFMA R16, R8, R16, UR4 ;  /* 0x0000000408107e2b */ /* 0x000fc60008000010 */
[----:B------:R-:W-:-:S05]  /*0470*/  @!P0 DMUL R10, R10, 1.80143985094819840000e+16 ;  /* 0x435000000a0a8828 */ /* 0x000fca0000000000 */
[----:B------:R-:W-:-:S05]  /*0480*/  DFMA R16, R8, R16, 1 ;  /* 0x3ff000000810742b */ /* 0x000fca0000000010 */
[----:B------:R-:W-:-:S03]  /*0490*/  @!P0 IMAD.MOV.U32 R23, RZ, RZ, R11 ;  /* 0x000000ffff178224 */ /* 0x000fc600078e000b */
[----:B------:R-:W-:Y:S01]  /*04a0*/  DFMA R16, R8, R16, 1 ;  /* 0x3ff000000810742b */ /* 0x000fe20000000010 */
[----:B------:R-:W-:-:S05]  /*04b0*/  VIADD R8, R23, 0xffffffff ;  /* 0xffffffff17087836 */ /* 0x000fca0000000000 */
[----:B------:R-:W-:-:S04]  /*04c0*/  ISETP.GT.U32.AND P1, PT, R8, 0x7feffffe, PT ;  /* 0x7feffffe0800780c */ /* 0x000fc80003f24070 */
[----:B------:R-:W-:Y:S02]  /*04d0*/  IMAD R9, R14, 0x100000, R17 ;  /* 0x001000000e097824 */ /* 0x000fe400078e0211 */
[----:B------:R-:W-:Y:S01]  /*04e0*/  IMAD.MOV.U32 R8, RZ, RZ, R16 ;  /* 0x000000ffff087224 */ /* 0x000fe200078e0010 */
[----:B------:R-:W-:Y:S06]  /*04f0*/  @!P3 BRA `(.L_x_3) ;  /* 0x000000000030b947 */ /* 0x000fec0003800000 */
[----:B------:R-:W-:Y:S01]  /*0500*/  FSETP.GEU.AND P4, PT, |R5|, 4.2275390625, PT ;  /* 0x408748000500780b */ /* 0x000fe20003f8e200 */
[C---:B------:R-:W-:Y:S02]  /*0510*/  DADD R20, R4.reuse, +INF ;  /* 0x7ff0000004147429 */ /* 0x040fe40000000000 */
[----:B------:R-:W-:-:S08]  /*0520*/  DSETP.GEU.AND P3, PT, R4, RZ, PT ;  /* 0x000000ff0400722a */ /* 0x000fd00003f6e000 */
[----:B------:R-:W-:Y:S02]  /*0530*/  FSEL R9, R21, RZ, P3 ;  /* 0x000000ff15097208 */ /* 0x000fe40001800000 */
[----:B------:R-:W-:-:S04]  /*0540*/  @!P4 LEA.HI R8, R14, R14, RZ, 0x1 ;  /* 0x0000000e0e08c211 */ /* 0x000fc800078f08ff */
[----:B------:R-:W-:Y:S02]  /*0550*/  @!P4 SHF.R.S32.HI R15, RZ, 0x1, R8 ;  /* 0x00000001ff0fc819 */ /* 0x000fe40000011408 */
[----:B------:R-:W-:-:S03]  /*0560*/  FSEL R8, R20, RZ, P3 ;  /* 0x000000ff14087208 */ /* 0x000fc60001800000 */
[----:B------:R-:W-:Y:S02]  /*0570*/  @!P4 IMAD.IADD R14, R14, 0x1, -R15 ;  /* 0x000000010e0ec824 */ /* 0x000fe400078e0a0f */
[----:B------:R-:W-:-:S03]  /*0580*/  @!P4 IMAD R17, R15, 0x100000, R17 ;  /* 0x001000000f11c824 */ /* 0x000fc600078e0211 */
[----:B------:R-:W-:Y:S01]  /*0590*/  @!P4 LEA R15, R14, 0x3ff00000, 0x14 ;  /* 0x3ff000000e0fc811 */ /* 0x000fe200078ea0ff */
[----:B------:R-:W-:-:S06]  /*05a0*/  @!P4 IMAD.MOV.U32 R14, RZ, RZ, RZ ;  /* 0x000000ffff0ec224 */ /* 0x000fcc00078e00ff */
[----:B------:R-:W-:-:S11]  /*05b0*/  @!P4 DMUL R8, R16, R14 ;  /* 0x0000000e1008c228 */ /* 0x000fd60000000000 */
.L_x_3:
[----:B------:R-:W-:Y:S05]  /*05c0*/  BSYNC.RECONVERGENT B1 ;  /* 0x0000000000017941 */ /* 0x000fea0003800200 */
.L_x_2:
[----:B------:R-:W-:Y:S01]  /*05d0*/  BSSY.RECONVERGENT B1, `(.L_x_4) ;  /* 0x0000048000017945 */ /* 0x000fe20003800200 */
[----:B------:R-:W-:Y:S02]  /*05e0*/  @!P0 IMAD.MOV.U32 R22, RZ, RZ, -0x435 ;  /* 0xfffffbcbff168424 */ /* 0x000fe400078e00ff */
[----:B------:R-:W-:Y:S01]  /*05f0*/  @!P0 IMAD.MOV.U32 R18, RZ, RZ, R10 ;  /* 0x000000ffff128224 */ /* 0x000fe200078e000a */
[----:B------:R-:W-:Y:S06]  /*0600*/  @P1 BRA `(.L_x_5) ;  /* 0x0000000000f81947 */ /* 0x000fec0003800000 */
[----:B------:R-:W-:Y:S01]  /*0610*/  LOP3.LUT R10, R23, 0xfffff, RZ, 0xc0, !PT ;  /* 0x000fffff170a7812 */ /* 0x000fe200078ec0ff */
[----:B------:R-:W-:Y:S01]  /*0620*/  IMAD.MOV.U32 R16, RZ, RZ, RZ ;  /* 0x000000ffff107224 */ /* 0x000fe200078e00ff */
[----:B------:R-:W-:Y:S01]  /*0630*/  UMOV UR4, 0x3ae80f1e ;  /* 0x3ae80f1e00047882 */ /* 0x000fe20000000000 */
[----:B------:R-:W-:Y:S01]  /*0640*/  IMAD.MOV.U32 R24, RZ, RZ, -0x748574fc ;  /* 0x8b7a8b04ff187424 */ /* 0x000fe200078e00ff */
[----:B------:R-:W-:Y:S01]  /*0650*/  LOP3.LUT R19, R10, 0x3ff00000, RZ, 0xfc, !PT ;  /* 0x3ff000000a137812 */ /* 0x000fe200078efcff */
[----:B------:R-:W-:Y:S01]  /*0660*/  IMAD.MOV.U32 R25, RZ, RZ, 0x3ed0ee25 ;  /* 0x3ed0ee25ff197424 */ /* 0x000fe200078e00ff */
[----:B------:R-:W-:Y:S01]  /*0670*/  UMOV UR5, 0x3eb1380b ;  /* 0x3eb1380b00057882 */ /* 0x000fe20000000000 */
[----:B------:R-:W-:Y:S01]  /*0680*/  UMOV UR14, 0x80000000 ;  /* 0x80000000000e7882 */ /* 0x000fe20000000000 */
[----:B------:R-:W-:Y:S01]  /*0690*/  ISETP.GE.U32.AND P0, PT, R19, 0x3ff6a09f, PT ;  /* 0x3ff6a09f1300780c */ /* 0x000fe20003f06070 */
[----:B------:R-:W-:-:S12]  /*06a0*/  UMOV UR15, 0x43300000 ;  /* 0x43300000000f7882 */ /* 0x000fd80000000000 */
[----:B------:R-:W-:-:S04]  /*06b0*/  @P0 VIADD R11, R19, 0xfff00000 ;  /* 0xfff00000130b0836 */ /* 0x000fc80000000000 */
[----:B------:R-:W-:-:S06]  /*06c0*/  @P0 IMAD.MOV.U32 R19, RZ, RZ, R11 ;  /* 0x000000ffff130224 */ /* 0x000fcc00078e000b */
[C---:B------:R-:W-:Y:S02]  /*06d0*/  DADD R10, R18.reuse, 1 ;  /* 0x3ff00000120a7429 */ /* 0x040fe40000000000 */
[----:B------:R-:W-:-:S04]  /*06e0*/  DADD R20, R18, -1 ;  /* 0xbff0000012147429 */ /* 0x000fc80000000000 */
[----:B------:R-:W0:Y:S02]  /*06f0*/  MUFU.RCP64H R17, R11 ;  /* 0x0000000b00117308 */ /* 0x000e240000001800 */
[----:B0-----:R-:W-:-:S08]  /*0700*/  DFMA R14, -R10, R16, 1 ;  /* 0x3ff000000a0e742b */ /* 0x001fd00000000110 */
[----:B------:R-:W-:-:S08]  /*0710*/  DFMA R14, R14, R14, R14 ;  /* 0x0000000e0e0e722b */ /* 0x000fd0000000000e */
[----:B------:R-:W-:-:S08]  /*0720*/  DFMA R16, R16, R14, R16 ;  /* 0x0000000e1010722b */ /* 0x000fd00000000010 */
[----:B------:R-:W-:-:S08]  /*0730*/  DMUL R14, R20, R16 ;  /* 0x00000010140e7228 */ /* 0x000fd00000000000 */
[----:B------:R-:W-:-:S08]  /*0740*/  DFMA R14, R20, R16, R14 ;  /* 0x00000010140e722b */ /* 0x000fd0000000000e */
[----:B------:R-:W-:-:S08]  /*0750*/  DMUL R18, R14, R14 ;  /* 0x0000000e0e127228 */ /* 0x000fd00000000000 */
[----:B------:R-:W-:Y:S01]  /*0760*/  DFMA R10, R18, UR4, R24 ;  /* 0x00000004120a7c2b */ /* 0x000fe20008000018 */
[----:B------:R-:W-:Y:S01]  /*0770*/  UMOV UR4, 0x9f02676f ;  /* 0x9f02676f00047882 */ /* 0x000fe20000000000 */
[----:B------:R-:W-:Y:S01]  /*0780*/  UMOV UR5, 0x3ef3b266 ;  /* 0x3ef3b26600057882 */ /* 0x000fe20000000000 */
[----:B------:R-:W-:Y:S01]  /*0790*/  LEA.HI R24, R23, R22, RZ, 0xc ;  /* 0x0000001617187211 */ /* 0x000fe200078f60ff */
[----:B------:R-:W-:Y:S01]  /*07a0*/  DADD R22, R20, -R14 ;  /* 0x0000000014167229 */ /* 0x000fe2000000080e */
[----:B------:R-:W-:-:S03]  /*07b0*/  IMAD.MOV.U32 R25, RZ, RZ, 0x43300000 ;  /* 0x43300000ff197424 */ /* 0x000fc600078e00ff */
[----:B------:R-:W-:Y:S01]  /*07c0*/  DFMA R10, R18, R10, UR4 ;  /* 0x00000004120a7e2b */ /* 0x000fe2000800000a */
[----:B------:R-:W-:Y:S01]  /*07d0*/  UMOV UR4, 0xa9ab0956 ;  /* 0xa9ab095600047882 */ /* 0x000fe20000000000 */
[----:B------:R-:W-:Y:S01]  /*07e0*/  UMOV UR5, 0x3f1745cb ;  /* 0x3f1745cb00057882 */ /* 0x000fe20000000000 */
[----:B------:R-:W-:Y:S01]  /*07f0*/  @P0 VIADD R24, R24, 0x1 ;  /* 0x0000000118180836 */ /* 0x000fe20000000000 */
[----:B------:R-:W-:-:S04]  /*0800*/  DADD R22, R22, R22 ;  /* 0x0000000016167229 */ /* 0x000fc80000000016 */
[----:B------:R-:W-:Y:S01]  /*0810*/  DFMA R10, R18, R10, UR4 ;  /* 0x00000004120a7e2b */ /* 0x000fe2000800000a */
[----:B------:R-:W-:Y:S01]  /*0820*/  UMOV UR4, 0x2d1b5154 ;  /* 0x2d1b515400047882 */ /* 0x000fe20000000000 */
[----:B------:R-:W-:Y:S01]  /*0830*/  UMOV UR5, 0x3f3c71c7 ;  /* 0x3f3c71c700057882 */ /* 0x000fe20000000000 */
[----:B------:R-:W-:Y:S01]  /*0840*/  LOP3.LUT R24, R24, 0x80000000, RZ, 0x3c, !PT ;  /* 0x8000000018187812 */ /* 0x000fe200078e3cff */
[----:B------:R-:W-:-:S04]  /*0850*/  DFMA R22, R20, -R14, R22 ;  /* 0x8000000e1416722b */ /* 0x000fc80000000016 */
[----:B------:R-:W-:Y:S01]  /*0860*/  DFMA R10, R18, R10, UR4 ;  /* 0x00000004120a7e2b */ /* 0x000fe2000800000a */
[----:B------:R-:W-:Y:S01]  /*0870*/  UMOV UR4, 0x923be72d ;  /* 0x923be72d00047882 */ /* 0x000fe20000000000 */
[----:B------:R-:W-:Y:S01]  /*0880*/  UMOV UR5, 0x3f624924 ;  /* 0x3f62492400057882 */ /* 0x000fe20000000000 */
[----:B------:R-:W-:Y:S01]  /*0890*/  DADD R24, R24, -UR14 ;  /* 0x8000000e18187e29 */ /* 0x000fe20008000000 */
[----:B------:R-:W-:Y:S01]  /*08a0*/  UMOV UR14, 0xfefa39ef ;  /* 0xfefa39ef000e7882 */ /* 0x000fe20000000000 */
[----:B------:R-:W-:Y:S01]  /*08b0*/  UMOV UR15, 0x3fe62e42 ;  /* 0x3fe62e42000f7882 */ /* 0x000fe20000000000 */
[----:B------:R-:W-:Y:S02]  /*08c0*/  DMUL R22, R16, R22 ;  /* 0x0000001610167228 */ /* 0x000fe40000000000 */
[----:B------:R-:W-:Y:S01]  /*08d0*/  DFMA R10, R18, R10, UR4 ;  /* 0x00000004120a7e2b */ /* 0x000fe2000800000a */
[----:B------:R-:W-:Y:S01]  /*08e0*/  UMOV UR4, 0x9999a3c4 ;  /* 0x9999a3c400047882 */ /* 0x000fe20000000000 */
[----:B------:R-:W-:Y:S01]  /*08f0*/  UMOV UR5, 0x3f899999 ;  /* 0x3f89999900057882 */ /* 0x000fe20000000000 */
[----:B------:R-:W-:-:S05]  /*0900*/  DFMA R20, R24, UR14, R14 ;  /* 0x0000000e18147c2b */ /* 0x000fca000800000e */
[----:B------:R-:W-:Y:S01]  /*0910*/  DFMA R10, R18, R10, UR4 ;  /* 0x00000004120a7e2b */ /* 0x000fe2000800000a */
[----:B------:R-:W-:Y:S01]  /*0920*/  UMOV UR4, 0x55555554 ;  /* 0x5555555400047882 */ /* 0x000fe20000000000 */
[----:B------:R-:W-:Y:S01]  /*0930*/  UMOV UR5, 0x3fb55555 ;  /* 0x3fb5555500057882 */ /* 0x000fe20000000000 */
[----:B------:R-:W-:-:S05]  /*0940*/  DFMA R12, R24, -R12, R20 ;  /* 0x8000000c180c722b */ /* 0x000fca0000000014 */
[----:B------:R-:W-:Y:S01]  /*0950*/  DFMA R10, R18, R10, UR4 ;  /* 0x00000004120a7e2b */ /* 0x000fe2000800000a */
[----:B------:R-:W-:Y:S01]  /*0960*/  UMOV UR4, 0x3b39803f ;  /* 0x3b39803f00047882 */ /* 0x000fe20000000000 */
[----:B------:R-:W-:Y:S01]  /*0970*/  UMOV UR5, 0x3c7abc9e ;  /* 0x3c7abc9e00057882 */ /* 0x000fe20000000000 */
[----:B------:R-:W-:-:S05]  /*0980*/  DADD R12, -R14, R12 ;  /* 0x000000000e0c7229 */ /* 0x000fca000000010c */
[----:B------:R-:W-:-:S08]  /*0990*/  DMUL R10, R18, R10 ;  /* 0x0000000a120a7228 */ /* 0x000fd00000000000 */
[----:B------:R-:W-:-:S08]  /*09a0*/  DFMA R10, R14, R10, R22 ;  /* 0x0000000a0e0a722b */ /* 0x000fd00000000016 */
[----:B------:R-:W-:-:S08]  /*09b0*/  DADD R10, R10, -R12 ;  /* 0x000000000a0a7229 */ /* 0x000fd0000000080c */
[----:B------:R-:W-:-:S08]  /*09c0*/  DFMA R10, R24, UR4, R10 ;  /* 0x00000004180a7c2b */ /* 0x000fd0000800000a */
[----:B------:R-:W-:Y:S01]  /*09d0*/  DADD R10, R20, R10 ;  /* 0x00000000140a7229 */ /* 0x000fe2000000000a */
[----:B------:R-:W-:Y:S10]  /*09e0*/  BRA `(.L_x_6) ;  /* 0x0000000000187947 */ /* 0x000ff40003800000 */
.L_x_5:
[----:B------:R-:W-:Y:S01]  /*09f0*/  IMAD.MOV.U32 R12, RZ, RZ, 0x0 ;  /* 0x00000000ff0c7424 */ /* 0x000fe200078e00ff */
[----:B------:R-:W-:Y:S01]  /*0a00*/  LOP3.LUT P0, RZ, R11, 0x7fffffff, RZ, 0xc0, !PT ;  /* 0x7fffffff0bff7812 */ /* 0x000fe2000780c0ff */
[----:B------:R-:W-:-:S06]  /*0a10*/  IMAD.MOV.U32 R13, RZ, RZ, 0x7ff00000 ;  /* 0x7ff00000ff0d7424 */ /* 0x000fcc00078e00ff */
[----:B------:R-:W-:-:S10]  /*0a20*/  DFMA R12, R10, R12, +INF ;  /* 0x7ff000000a0c742b */ /* 0x000fd4000000000c */
[----:B------:R-:W-:Y:S02]  /*0a30*/  FSEL R10, R12, RZ, P0 ;  /* 0x000000ff0c0a7208 */ /* 0x000fe40000000000 */
[----:B------:R-:W-:-:S07]  /*0a40*/  FSEL R11, R13, -QNAN , P0 ;  /* 0xfff000000d0b7808 */ /* 0x000fce0000000000 */
.L_x_6:
[----:B------:R-:W-:Y:S05]  /*0a50*/  BSYNC.RECONVERGENT B1 ;  /* 0x0000000000017941 */ /* 0x000fea0003800200 */
.L_x_4:
[----:B------:R-:W-:Y:S01]  /*0a60*/  DADD R22, R10, R8 ;  /* 0x000000000a167229 */ /* 0x000fe20000000008 */
[----:B------:R-:W-:Y:S07]  /*0a70*/  BSSY.RECONVERGENT B1, `(.L_x_7) ;  /* 0x000001b000017945 */ /* 0x000fee0003800200 */
[----:B------:R-:W-:-:S14]  /*0a80*/  DSETP.NEU.AND P0, PT, |R22|, +INF , PT ;  /* 0x7ff000001600742a */ /* 0x000fdc0003f0d200 */
[----:B------:R-:W-:Y:S01]  /*0a90*/  @!P0 DMUL R20, RZ, R22 ;  /* 0x00000016ff148228 */ /* 0x000fe20000000000 */
[----:B------:R-:W-:Y:S01]  /*0aa0*/  @!P0 IMAD.MOV.U32 R26, RZ, RZ, RZ ;  /* 0x000000ffff1a8224 */ /* 0x000fe200078e00ff */
[----:B------:R-:W-:Y:S09]  /*0ab0*/  @!P0 BRA `(.L_x_8) ;  /* 0x0000000000588947 */ /* 0x000ff20003800000 */
[----:B------:R-:W-:Y:S01]  /*0ac0*/  UMOV UR4, 0x6dc9c883 ;  /* 0x6dc9c88300047882 */ /* 0x000fe20000000000 */
[----:B------:R-:W-:Y:S01]  /*0ad0*/  UMOV UR5, 0x3fe45f30 ;  /* 0x3fe45f3000057882 */ /* 0x000fe20000000000 */
[C---:B------:R-:W-:Y:S02]  /*0ae0*/  DSETP.GE.AND P0, PT, |R22|.reuse, 2.14748364800000000000e+09, PT ;  /* 0x41e000001600742a */ /* 0x040fe40003f06200 */
[----:B------:R-:W-:Y:S01]  /*0af0*/  DMUL R26, R22, UR4 ;  /* 0x00000004161a7c28 */ /* 0x000fe20008000000 */
[----:B------:R-:W-:Y:S01]  /*0b00*/  UMOV UR4, 0x54442d18 ;  /* 0x54442d1800047882 */ /* 0x000fe20000000000 */
[----:B------:R-:W-:-:S08]  /*0b10*/  UMOV UR5, 0x3ff921fb ;  /* 0x3ff921fb00057882 */ /* 0x000fd00000000000 */
[----:B------:R-:W0:Y:S08]  /*0b20*/  F2I.F64 R26, R26 ;  /* 0x0000001a001a7311 */ /* 0x000e300000301100 */
[----:B0-----:R-:W0:Y:S02]  /*0b30*/  I2F.F64 R20, R26 ;  /* 0x0000001a00147312 */ /* 0x001e240000201c00 */
[----:B0-----:R-:W-:Y:S01]  /*0b40*/  DFMA R8, R20, -UR4, R22 ;  /* 0x8000000414087c2b */ /* 0x001fe20008000016 */
[----:B------:R-:W-:Y:S01]  /*0b50*/  UMOV UR4, 0x33145c00 ;  /* 0x33145c0000047882 */ /* 0x000fe20000000000 */
[----:B------:R-:W-:-:S06]  /*0b60*/  UMOV UR5, 0x3c91a626 ;  /* 0x3c91a62600057882 */ /* 0x000fcc0000000000 */
[----:B------:R-:W-:Y:S01]  /*0b70*/  DFMA R8, R20, -UR4, R8 ;  /* 0x8000000414087c2b */ /* 0x000fe20008000008 */
[----:B------:R-:W-:Y:S01]  /*0b80*/  UMOV UR4, 0x252049c0 ;  /* 0x252049c000047882 */ /* 0x000fe20000000000 */
[----:B------:R-:W-:-:S06]  /*0b90*/  UMOV UR5, 0x397b839a ;  /* 0x397b839a00057882 */ /* 0x000fcc0000000000 */
[----:B------:R-:W-:Y:S01]  /*0ba0*/  DFMA R20, R20, -UR4, R8 ;  /* 0x8000000414147c2b */ /* 0x000fe20008000008 */
[----:B------:R-:W-:Y:S10]  /*0bb0*/  @!P0 BRA `(.L_x_8) ;  /* 0x0000000000188947 */ /* 0x000ff40003800000 */
[----:B------:R-:W-:Y:S01]  /*0bc0*/  IMAD.MOV.U32 R12, RZ, RZ, R22 ;  /* 0x000000ffff0c7224 */ /* 0x000fe200078e0016 */
[----:B------:R-:W-:-:S07]  /*0bd0*/  MOV R18, 0xbf0 ;  /* 0x00000bf000127802 */ /* 0x000fce0000000f00 */
[----:B------:R-:W-:Y:S05]  /*0be0*/  CALL.REL.NOINC `($_Z22sharedMemoryRiemannSumIdXadL_Z18complex_kernel_gpuIdET_S1_EEEvS1_S1_iPS1_$__internal_trig_reduction_slowpathd) ;  /* 0x0000002400347944 */ /* 0x000fea0003c00000 */
[----:B------:R-:W-:Y:S02]  /*0bf0*/  IMAD.MOV.U32 R26, RZ, RZ, R8 ;  /* 0x000000ffff1a7224 */ /* 0x000fe400078e0008 */
[----:B------:R-:W-:Y:S02]  /*0c00*/  IMAD.MOV.U32 R20, RZ, RZ, R12 ;  /* 0x000000ffff147224 */ /* 0x000fe400078e000c */
[----:B------:R-:W-:-:S07]  /*0c10*/  IMAD.MOV.U32 R21, RZ, RZ, R13 ;  /* 0x000000ffff157224 */ /* 0x000fce00078e000d */
.L_x_8:
[----:B------:R-:W-:Y:S05]  /*0c20*/  BSYNC.RECONVERGENT B1 ;  /* 0x0000000000017941 */ /* 0x000fea0003800200 */
.L_x_7:
[----:B------:R-:W-:-:S05]  /*0c30*/  IMAD.SHL.U32 R8, R26, 0x40, RZ ;  /* 0x000000401a087824 */ /* 0x000fca00078e00ff */
[----:B------:R-:W-:-:S04]  /*0c40*/  LOP3.LUT R8, R8, 0x40, RZ, 0xc0, !PT ;  /* 0x0000004008087812 */ /* 0x000fc800078ec0ff */
[----:B------:R-:W-:-:S05]  /*0c50*/  IADD3 R28, P0, PT, R8, UR10, RZ ;  /* 0x0000000a081c7c10 */ /* 0x000fca000ff1e0ff */
[----:B------:R-:W-:-:S05]  /*0c60*/  IMAD.X R29, RZ, RZ, UR11, P0 ;  /* 0x0000000bff1d7e24 */ /* 0x000fca00080e06ff */
[----:B------:R-:W2:Y:S04]  /*0c70*/  LDG.E.128.CONSTANT R8, desc[UR6][R28.64] ;  /* 0x000000061c087981 */ /* 0x000ea8000c1e9d00 */
[----:B------:R-:W3:Y:S04]  /*0c80*/  LDG.E.128.CONSTANT R12, desc[UR6][R28.64+0x10] ;  /* 0x000010061c0c7981 */ /* 0x000ee8000c1e9d00 */
[----:B------:R-:W4:Y:S01]  /*0c90*/  LDG.E.128.CONSTANT R16, desc[UR6][R28.64+0x20] ;  /* 0x000020061c107981 */ /* 0x000f22000c1e9d00 */
[----:B------:R-:W-:Y:S01]  /*0ca0*/  LOP3.LUT R22, R26, 0x1, RZ, 0xc0, !PT ;  /* 0x000000011a167812 */ /* 0x000fe200078ec0ff */
[----:B------:R-:W-:Y:S01]  /*0cb0*/  IMAD.MOV.U32 R23, RZ, RZ, 0x3da8ff83 ;  /* 0x3da8ff83ff177424 */ /* 0x000fe200078e00ff */
[----:B------:R-:W-:Y:S01]  /*0cc0*/  DMUL R24, R20, R20 ;  /* 0x0000001414187228 */ /* 0x000fe20000000000 */
[----:B------:R-:W-:Y:S01]  /*0cd0*/  BSSY.RECONVERGENT B1, `(.L_x_9) ;  /* 0x0000026000017945 */ /* 0x000fe20003800200 */
[----:B------:R-:W-:Y:S01]  /*0ce0*/  ISETP.NE.U32.AND P0, PT, R22, 0x1, PT ;  /* 0x000000011600780c */ /* 0x000fe20003f05070 */
[----:B------:R-:W-:-:S03]  /*0cf0*/  IMAD.MOV.U32 R22, RZ, RZ, 0x20fd8164 ;  /* 0x20fd8164ff167424 */ /* 0x000fc600078e00ff */
[----:B------:R-:W-:Y:S02]  /*0d00*/  FSEL R23, -R23, 0.11223486810922622681, !P0 ;  /* 0x3de5db6517177808 */ /* 0x000fe40004000100 */
[----:B------:R-:W-:-:S06]  /*0d10*/  FSEL R22, R22, -8.06006814911005101289e+34, !P0 ;  /* 0xf9785eba16167808 */ /* 0x000fcc0004000000 */
[----:B--2---:R-:W-:Y:S02]  /*0d20*/  DFMA R22, R24, R22, R8 ;  /* 0x000000161816722b */ /* 0x004fe40000000008 */
[----:B------:R-:W-:-:S06]  /*0d30*/  DFMA R8, R4, R4, 1 ;  /* 0x3ff000000408742b */ /* 0x000fcc0000000004 */
[----:B------:R-:W-:Y:S01]  /*0d40*/  DFMA R22, R24, R22, R10 ;  /* 0x000000161816722b */ /* 0x000fe2000000000a */
[----:B------:R-:W0:Y:S03]  /*0d50*/  MUFU.RSQ64H R11, R9 ;  /* 0x00000009000b7308 */ /* 0x000e260000001c00 */
[----:B------:R-:W-:-:S04]  /*0d60*/  VIADD R10, R9, 0xfcb00000 ;  /* 0xfcb00000090a7836 */ /* 0x000fc80000000000 */
[----:B---3--:R-:W-:Y:S01]  /*0d70*/  DFMA R12, R24, R22, R12 ;  /* 0x00000016180c722b */ /* 0x008fe2000000000c */
[----:B------:R-:W-:-:S07]  /*0d80*/  ISETP.GE.U32.AND P1, PT, R10, 0x7ca00000, PT ;  /* 0x7ca000000a00780c */ /* 0x000fce0003f26070 */
[----:B------:R-:W-:Y:S02]  /*0d90*/  DFMA R14, R24, R12, R14 ;  /* 0x0000000c180e722b */ /* 0x000fe4000000000e */
[----:B0-----:R-:W-:-:S06]  /*0da0*/  DMUL R12, R10, R10 ;  /* 0x0000000a0a0c7228 */ /* 0x001fcc0000000000 */
[----:B----4-:R-:W-:Y:S01]  /*0db0*/  DFMA R16, R24, R14, R16 ;  /* 0x0000000e1810722b */ /* 0x010fe20000000010 */
[----:B------:R-:W-:Y:S01]  /*0dc0*/  IMAD.MOV.U32 R14, RZ, RZ, 0x0 ;  /* 0x00000000ff0e7424 */ /* 0x000fe200078e00ff */
[----:B------:R-:W-:Y:S01]  /*0dd0*/  DFMA R12, R8, -R12, 1 ;  /* 0x3ff00000080c742b */ /* 0x000fe2000000080c */
[----:B------:R-:W-:-:S05]  /*0de0*/  IMAD.MOV.U32 R15, RZ, RZ, 0x3fd80000 ;  /* 0x3fd80000ff0f7424 */ /* 0x000fca00078e00ff */
[----:B------:R-:W-:Y:S02]  /*0df0*/  DFMA R16, R24, R16, R18 ;  /* 0x000000101810722b */ /* 0x000fe40000000012 */
[----:B------:R-:W-:Y:S02]  /*0e00*/  DFMA R14, R12, R14, 0.5 ;  /* 0x3fe000000c0e742b */ /* 0x000fe4000000000e */
[----:B------:R-:W-:-:S04]  /*0e10*/  DMUL R12, R10, R12 ;  /* 0x0000000c0a0c7228 */ /* 0x000fc80000000000 */
[----:B------:R-:W-:Y:S02]  /*0e20*/  DFMA R20, R16, R20, R20 ;  /* 0x000000141014722b */ /* 0x000fe40000000014 */
[----:B------:R-:W-:Y:S02]  /*0e30*/  DFMA R16, R24, R16, 1 ;  /* 0x3ff000001810742b */ /* 0x000fe40000000010 */
[----:B------:R-:W-:-:S08]  /*0e40*/  DFMA R12, R14, R12, R10 ;  /* 0x0000000c0e0c722b */ /* 0x000fd0000000000a */
[----:B------:R-:W-:Y:S01]  /*0e50*/  FSEL R20, R16, R20, !P0 ;  /* 0x0000001410147208 */ /* 0x000fe20004000000 */
[----:B------:R-:W-:Y:S01]  /*0e60*/  DMUL R18, R8, R12 ;  /* 0x0000000c08127228 */ /* 0x000fe20000000000 */
[----:B------:R-:W-:Y:S01]  /*0e70*/  FSEL R21, R17, R21, !P0 ;  /* 0x0000001511157208 */ /* 0x000fe20004000000 */
[----:B------:R-:W-:Y:S01]  /*0e80*/  VIADD R15, R13, 0xfff00000 ;  /* 0xfff000000d0f7836 */ /* 0x000fe20000000000 */
[----:B------:R-:W-:Y:S01]  /*0e90*/  LOP3.LUT P0, RZ, R26, 0x2, RZ, 0xc0, !PT ;  /* 0x000000021aff7812 */ /* 0x000fe2000780c0ff */
[----:B------:R-:W-:-:S03]  /*0ea0*/  IMAD.MOV.U32 R14, RZ, RZ, R12 ;  /* 0x000000ffff0e7224 */ /* 0x000fc600078e000c */
[----:B------:R-:W-:Y:S02]  /*0eb0*/  DADD R22, RZ, -R20 ;  /* 0x00000000ff167229 */ /* 0x000fe40000000814 */
[----:B------:R-:W-:-:S08]  /*0ec0*/  DFMA R16, R18, -R18, R8 ;  /* 0x800000121210722b */ /* 0x000fd00000000008 */
[----:B------:R-:W-:Y:S01]  /*0ed0*/  DFMA R24, R16, R14, R18 ;  /* 0x0000000e1018722b */ /* 0x000fe20000000012 */
[----:B------:R-:W-:Y:S02]  /*0ee0*/  FSEL R20, R20, R22, !P0 ;  /* 0x0000001614147208 */ /* 0x000fe40004000000 */
[----:B------:R-:W-:Y:S01]  /*0ef0*/  FSEL R21, R21, R23, !P0 ;  /* 0x0000001715157208 */ /* 0x000fe20004000000 */
[----:B------:R-:W-:Y:S07]  /*0f00*/  @!P1 BRA `(.L_x_10) ;  /* 0x0000000000089947 */ /* 0x000fee0003800000 */
[----:B------:R-:W-:-:S07]  /*0f10*/  MOV R22, 0xf30 ;  /* 0x00000f3000167802 */ /* 0x000fce0000000f00 */
[----:B------:R-:W-:Y:S05]  /*0f20*/  CALL.REL.NOINC `($__internal_1_$__cuda_sm20_dsqrt_rn_f64_mediumpath_v1) ;  /* 0x0000001400147944 */ /* 0x000fea0003c00000 */
.L_x_10:
[----:B------:R-:W-:Y:S05]  /*0f30*/  BSYNC.RECONVERGENT B1 ;  /* 0x0000000000017941 */ /* 0x000fea0003800200 */
.L_x_9:
[----:B------:R-:W-:Y:S01]  /*0f40*/  DADD R8, R24, R20 ;  /* 0x0000000018087229 */ /* 0x000fe20000000014 */
[----:B------:R-:W-:Y:S07]  /*0f50*/  BSSY.RECONVERGENT B1, `(.L_x_11) ;  /* 0x000000a000017945 */ /* 0x000fee0003800200 */
[----:B------:R-:W-:-:S14]  /*0f60*/  DSETP.NEU.AND P0, PT, R8, RZ, PT ;  /* 0x000000ff0800722a */ /* 0x000fdc0003f0d000 */
[----:B------:R-:W-:Y:S01]  /*0f70*/  @!P0 CS2R R12, SRZ ;  /* 0x00000000000c8805 */ /* 0x000fe2000001ff00 */
[----:B------:R-:W-:Y:S06]  /*0f80*/  @!P0 BRA `(.L_x_12) ;  /* 0x0000000000188947 */ /* 0x000fec0003800000 */
[----:B------:R-:W-:Y:S01]  /*0f90*/  DADD R20, -RZ, |R8| ;  /* 0x00000000ff147229 */ /* 0x000fe20000000508 */
[----:B------:R-:W-:-:S10]  /*0fa0*/  MOV R26, 0xfc0 ;  /* 0x00000fc0001a7802 */ /* 0x000fd40000000f00 */
[----:B------:R-:W-:Y:S05]  /*0fb0*/  CALL.REL.NOINC `($_Z22sharedMemoryRiemannSumIdXadL_Z18complex_kernel_gpuIdET_S1_EEEvS1_S1_iPS1_$__internal_accurate_pow) ;  /* 0x0000001400a07944 */ /* 0x000fea0003c00000 */
[----:B------:R-:W-:-:S04]  /*0fc0*/  ISETP.GE.AND P0, PT, R9, RZ, PT ;  /* 0x000000ff0900720c */ /* 0x000fc80003f06270 */
[----:B------:R-:W-:Y:S02]  /*0fd0*/  FSEL R12, R12, RZ, P0 ;  /* 0x000000ff0c0c7208 */ /* 0x000fe40000000000 */
[----:B------:R-:W-:-:S07]  /*0fe0*/  FSEL R13, R14, -QNAN , P0 ;  /* 0xfff800000e0d7808 */ /* 0x000fce0000000000 */
.L_x_12:
[----:B------:R-:W-:Y:S05]  /*0ff0*/  BSYNC.RECONVERGENT B1 ;  /* 0x0000000000017941 */ /* 0x000fea0003800200 */
.L_x_11:
[----:B------:R-:W-:Y:S01]  /*1000*/  DADD R14, R8, 2.5 ;  /* 0x40040000080e7429 */ /* 0x000fe20000000000 */
[----:B------:R-:W-:Y:S01]  /*1010*/  BSSY.RECONVERGENT B1, `(.L_x_13) ;  /* 0x000000e000017945 */ /* 0x000fe20003800200 */
[----:B------:R-:W-:Y:S02]  /*1020*/  DMUL R10, R4, 5 ;  /* 0x40140000040a7828 */ /* 0x000fe40000000000 */
[----:B------:R-:W-:-:S06]  /*1030*/  DSETP.NEU.AND P1, PT, R8, 1, PT ;  /* 0x3ff000000800742a */ /* 0x000fcc0003f2d000 */
[----:B------:R-:W-:Y:S01]  /*1040*/  LOP3.LUT R14, R15, 0x7ff00000, RZ, 0xc0, !PT ;  /* 0x7ff000000f0e7812 */ /* 0x000fe200078ec0ff */
[----:B------:R-:W-:-:S03]  /*1050*/  DSETP.NEU.AND P0, PT, |R10|, +INF , PT ;  /* 0x7ff000000a00742a */ /* 0x000fc60003f0d200 */
[----:B------:R-:W-:-:S11]  /*1060*/  ISETP.NE.AND P3, PT, R14, 0x7ff00000, PT ;  /* 0x7ff000000e00780c */ /* 0x000fd60003f65270 */
[----:B------:R-:W-:Y:S02]  /*1070*/  @!P0 DMUL R22, RZ, R10 ;  /* 0x0000000aff168228 */ /* 0x000fe40000000000 */
[----:B------:R-:W-:Y:S09]  /*1080*/  @P3 BRA `(.L_x_14) ;  /* 0x0000000000183947 */ /* 0x000ff20003800000 */
[----:B------:R-:W-:-:S14]  /*1090*/  DSETP.NAN.AND P3, PT, R8, R8, PT ;  /* 0x000000080800722a */ /* 0x000fdc0003f68000 */
[----:B------:R-:W-:Y:S01]  /*10a0*/  @P3 DADD R12, R8, 2.5 ;  /* 0x40040000080c3429 */ /* 0x000fe20000000000 */
[----:B------:R-:W-:Y:S10]  /*10b0*/  @P3 BRA `(.L_x_14) ;  /* 0x00000000000c3947 */ /* 0x000ff40003800000 */
[----:B------:R-:W-:-:S14]  /*10c0*/  DSETP.NEU.AND P3, PT, |R8|, +INF , PT ;  /* 0x7ff000000800742a */ /* 0x000fdc0003f6d200 */
[----:B------:R-:W-:Y:S02]  /*10d0*/  @!P3 IMAD.MOV.U32 R12, RZ, RZ, 0x0 ;  /* 0x00000000ff0cb424 */ /* 0x000fe400078e00ff */
[----:B------:R-:W-:-:S07]  /*10e0*/  @!P3 IMAD.MOV.U32 R13, RZ, RZ, 0x7ff00000 ;  /* 0x7ff00000ff0db424 */ /* 0x000fce00078e00ff */
.L_x_14:
[----:B------:R-:W-:Y:S05]  /*10f0*/  BSYNC.RECONVERGENT B1 ;  /* 0x0000000000017941 */ /* 0x000fea0003800200 */
.L_x_13:
[----:B------:R-:W-:Y:S01]  /*1100*/  BSSY.RECONVERGENT B1, `(.L_x_15) ;  /* 0x000001e000017945 */ /* 0x000fe20003800200 */
[----:B------:R-:W-:Y:S01]  /*1110*/  FSEL R20, R12, RZ, P1 ;  /* 0x000000ff0c147208 */ /* 0x000fe20000800000 */
[----:B------:R-:W-:Y:S01]  /*1120*/  @!P0 IMAD.MOV.U32 R28, RZ, RZ, 0x1 ;  /* 0x00000001ff1c8424 */ /* 0x000fe200078e00ff */
[----:B------:R-:W-:Y:S01]  /*1130*/  FSEL R21, R13, 1.875, P1 ;  /* 0x3ff000000d157808 */ /* 0x000fe20000800000 */
[----:B------:R-:W-:Y:S06]  /*1140*/  @!P0 BRA `(.L_x_16) ;  /* 0x0000000000648947 */ /* 0x000fec0003800000 */
[----:B------:R-:W-:Y:S01]  /*1150*/  UMOV UR4, 0x6dc9c883 ;  /* 0x6dc9c88300047882 */ /* 0x000fe20000000000 */
[----:B------:R-:W-:Y:S01]  /*1160*/  UMOV UR5, 0x3fe45f30 ;  /* 0x3fe45f3000057882 */ /* 0x000fe20000000000 */
[C---:B------:R-:W-:Y:S01]  /*1170*/  DSETP.GE.AND P0, PT, |R10|.reuse, 2.14748364800000000000e+09, PT ;  /* 0x41e000000a00742a */ /* 0x040fe20003f06200 */
[----:B------:R-:W-:Y:S01]  /*1180*/  BSSY.RECONVERGENT B2, `(.L_x_17) ;  /* 0x0000014000027945 */ /* 0x000fe20003800200 */
        /* <DEDUP_REMOVED lines=14> */
[----:B------:R-:W-:Y:S01]  /*1270*/  MOV R18, 0x12a0 ;  /* 0x000012a000127802 */ /* 0x000fe20000000f00 */
[----:B------:R-:W-:-:S07]  /*1280*/  IMAD.MOV.U32 R23, RZ, RZ, R11 ;  /* 0x000000ffff177224 */ /* 0x000fce00078e000b */
[----:B------:R-:W-:Y:S05]  /*1290*/  CALL.REL.NOINC `($_Z22sharedMemoryRiemannSumIdXadL_Z18complex_kernel_gpuIdET_S1_EEEvS1_S1_iPS1_$__internal_trig_reduction_slowpathd) ;  /* 0x0000001c00887944 */ /* 0x000fea0003c00000 */
[----:B------:R-:W-:Y:S02]  /*12a0*/  IMAD.MOV.U32 R22, RZ, RZ, R12 ;  /* 0x000000ffff167224 */ /* 0x000fe400078e000c */
[----:B------:R-:W-:-:S07]  /*12b0*/  IMAD.MOV.U32 R23, RZ, RZ, R13 ;  /* 0x000000ffff177224 */ /* 0x000fce00078e000d */
.L_x_18:
[----:B------:R-:W-:Y:S05]  /*12c0*/  BSYNC.RECONVERGENT B2 ;  /* 0x0000000000027941 */ /* 0x000fea0003800200 */
.L_x_17:
[----:B------:R-:W-:-:S07]  /*12d0*/  VIADD R28, R8, 0x1 ;  /* 0x00000001081c7836 */ /* 0x000fce0000000000 */
.L_x_16:
[----:B------:R-:W-:Y:S05]  /*12e0*/  BSYNC.RECONVERGENT B1 ;  /* 0x0000000000017941 */ /* 0x000fea0003800200 */
.L_x_15:
        /* <DEDUP_REMOVED lines=10> */
[----:B------:R-:W-:Y:S01]  /*1390*/  UMOV UR4, 0xfefa39ef ;  /* 0xfefa39ef00047882 */ /* 0x000fe20000000000 */
[----:B------:R-:W-:Y:S01]  /*13a0*/  ISETP.NE.U32.AND P1, PT, R24, 0x1, PT ;  /* 0x000000011800780c */ /* 0x000fe20003f25070 */
[----:B------:R-:W-:Y:S01]  /*13b0*/  IMAD.MOV.U32 R24, RZ, RZ, 0x20fd8164 ;  /* 0x20fd8164ff187424 */ /* 0x000fe200078e00ff */
[----:B------:R-:W-:Y:S01]  /*13c0*/  UMOV UR5, 0x3fe62e42 ;  /* 0x3fe62e4200057882 */ /* 0x000fe20000000000 */
[----:B------:R-:W-:Y:S01]  /*13d0*/  BSSY.RECONVERGENT B1, `(.L_x_19) ;  /* 0x0000041000017945 */ /* 0x000fe20003800200 */
[----:B------:R-:W-:-:S02]  /*13e0*/  FSEL R25, -R25, 0.11223486810922622681, !P1 ;  /* 0x3de5db6519197808 */ /* 0x000fc40004800100 */
[----:B------:R-:W-:-:S06]  /*13f0*/  FSEL R24, R24, -8.06006814911005101289e+34, !P1 ;  /* 0xf9785eba18187808 */ /* 0x000fcc0004800000 */
[----:B--2---:R-:W-:-:S08]  /*1400*/  DFMA R8, R26, R24, R8 ;  /* 0x000000181a08722b */ /* 0x004fd00000000008 */
[----:B------:R-:W-:Y:S01]  /*1410*/  DFMA R10, R26, R8, R10 ;  /* 0x000000081a0a722b */ /* 0x000fe2000000000a */
[----:B------:R-:W-:Y:S02]  /*1420*/  IMAD.MOV.U32 R8, RZ, RZ, 0x652b82fe ;  /* 0x652b82feff087424 */ /* 0x000fe400078e00ff */
[----:B------:R-:W-:-:S05]  /*1430*/  IMAD.MOV.U32 R9, RZ, RZ, 0x3ff71547 ;  /* 0x3ff71547ff097424 */ /* 0x000fca00078e00ff */
[----:B---3--:R-:W-:Y:S02]  /*1440*/  DFMA R10, R26, R10, R12 ;  /* 0x0000000a1a0a722b */ /* 0x008fe4000000000c */
[----:B------:R-:W-:-:S06]  /*1450*/  DFMA R8, R4, -R8, 6.75539944105574400000e+15 ;  /* 0x433800000408742b */ /* 0x000fcc0000000808 */
[----:B------:R-:W-:Y:S02]  /*1460*/  DFMA R14, R26, R10, R14 ;  /* 0x0000000a1a0e722b */ /* 0x000fe4000000000e */
[----:B------:R-:W-:-:S06]  /*1470*/  DADD R12, R8, -6.75539944105574400000e+15 ;  /* 0xc3380000080c7429 */ /* 0x000fcc0000000000 */
[----:B----4-:R-:W-:Y:S02]  /*1480*/  DFMA R14, R26, R14, R16 ;  /* 0x0000000e1a0e722b */ /* 0x010fe40000000010 */
[----:B------:R-:W-:Y:S01]  /*1490*/  DFMA R10, R12, -UR4, -R4 ;  /* 0x800000040c0a7c2b */ /* 0x000fe20008000804 */
[----:B------:R-:W-:Y:S01]  /*14a0*/  UMOV UR4, 0x3b39803f ;  /* 0x3b39803f00047882 */ /* 0x000fe20000000000 */
[----:B------:R-:W-:-:S06]  /*14b0*/  UMOV UR5, 0x3c7abc9e ;  /* 0x3c7abc9e00057882 */ /* 0x000fcc0000000000 */
        /* <DEDUP_REMOVED lines=29> */
[----:B------:R-:W-:-:S08]  /*1690*/  DFMA R10, R12, R10, UR4 ;  /* 0x000000040c0a7e2b */ /* 0x000fd0000800000a */
[----:B------:R-:W-:-:S08]  /*16a0*/  DFMA R10, R12, R10, 1 ;  /* 0x3ff000000c0a742b */ /* 0x000fd0000000000a */
[----:B------:R-:W-:Y:S02]  /*16b0*/  DFMA R10, R12, R10, 1 ;  /* 0x3ff000000c0a742b */ /* 0x000fe4000000000a */
[----:B------:R-:W-:-:S08]  /*16c0*/  DADD R12, -RZ, -R4 ;  /* 0x00000000ff0c7229 */ /* 0x000fd00000000904 */
[----:B------:R-:W-:Y:S02]  /*16d0*/  IMAD.MOV.U32 R12, RZ, RZ, R10 ;  /* 0x000000ffff0c7224 */ /* 0x000fe400078e000a */
[----:B------:R-:W-:Y:S02]  /*16e0*/  IMAD.MOV.U32 R24, RZ, RZ, R13 ;  /* 0x000000ffff187224 */ /* 0x000fe400078e000d */
[----:B------:R-:W-:-:S03]  /*16f0*/  IMAD R13, R8, 0x100000, R11 ;  /* 0x00100000080d7824 */ /* 0x000fc600078e020b */
[----:B------:R-:W-:-:S13]  /*1700*/  FSETP.GEU.AND P0, PT, |R24|, 4.1917929649353027344, PT ;  /* 0x4086232b1800780b */ /* 0x000fda0003f0e200 */
[----:B------:R-:W-:Y:S05]  /*1710*/  @!P0 BRA `(.L_x_20) ;  /* 0x0000000000308947 */ /* 0x000fea0003800000 */
[----:B------:R-:W-:Y:S01]  /*1720*/  FSETP.GEU.AND P3, PT, |R24|, 4.2275390625, PT ;  /* 0x408748001800780b */ /* 0x000fe20003f6e200 */
[C---:B------:R-:W-:Y:S02]  /*1730*/  DADD R12, -R4.reuse, +INF ;  /* 0x7ff00000040c7429 */ /* 0x040fe40000000100 */
[----:B------:R-:W-:-:S08]  /*1740*/  DSETP.GT.AND P0, PT, R4, RZ, PT ;  /* 0x000000ff0400722a */ /* 0x000fd00003f04000 */
[----:B------:R-:W-:Y:S02]  /*1750*/  FSEL R12, R12, RZ, !P0 ;  /* 0x000000ff0c0c7208 */ /* 0x000fe40004000000 */
[----:B------:R-:W-:Y:S02]  /*1760*/  @!P3 LEA.HI R9, R8, R8, RZ, 0x1 ;  /* 0x000000080809b211 */ /* 0x000fe400078f08ff */
[----:B------:R-:W-:Y:S02]  /*1770*/  FSEL R13, R13, RZ, !P0 ;  /* 0x000000ff0d0d7208 */ /* 0x000fe40004000000 */
[----:B------:R-:W-:-:S05]  /*1780*/  @!P3 SHF.R.S32.HI R9, RZ, 0x1, R9 ;  /* 0x00000001ff09b819 */ /* 0x000fca0000011409 */
[----:B------:R-:W-:Y:S02]  /*1790*/  @!P3 IMAD.IADD R4, R8, 0x1, -R9 ;  /* 0x000000010804b824 */ /* 0x000fe400078e0a09 */
[----:B------:R-:W-:-:S03]  /*17a0*/  @!P3 IMAD R11, R9, 0x100000, R11 ;  /* 0x00100000090bb824 */ /* 0x000fc600078e020b */
[----:B------:R-:W-:Y:S01]  /*17b0*/  @!P3 LEA R5, R4, 0x3ff00000, 0x14 ;  /* 0x3ff000000405b811 */ /* 0x000fe200078ea0ff */
[----:B------:R-:W-:-:S06]  /*17c0*/  @!P3 IMAD.MOV.U32 R4, RZ, RZ, RZ ;  /* 0x000000ffff04b224 */ /* 0x000fcc00078e00ff */
[----:B------:R-:W-:-:S11]  /*17d0*/  @!P3 DMUL R12, R10, R4 ;  /* 0x000000040a0cb228 */ /* 0x000fd60000000000 */
.L_x_20:
[----:B------:R-:W-:Y:S05]  /*17e0*/  BSYNC.RECONVERGENT B1 ;  /* 0x0000000000017941 */ /* 0x000fea0003800200 */
.L_x_19:
[----:B------:R-:W-:Y:S01]  /*17f0*/  DADD R8, R12, 1 ;  /* 0x3ff000000c087429 */ /* 0x000fe20000000000 */
[----:B------:R-:W-:Y:S01]  /*1800*/  IMAD.MOV.U32 R4, RZ, RZ, 0x1 ;  /* 0x00000001ff047424 */ /* 0x000fe200078e00ff */
[----:B------:R-:W-:Y:S01]  /*1810*/  DFMA R14, R26, R14, R18 ;  /* 0x0000000e1a0e722b */ /* 0x000fe20000000012 */
[----:B------:R-:W-:Y:S01]  /*1820*/  LOP3.LUT P0, RZ, R28, 0x2, RZ, 0xc0, !PT ;  /* 0x000000021cff7812 */ /* 0x000fe2000780c0ff */
[----:B------:R-:W-:Y:S02]  /*1830*/  BSSY.RECONVERGENT B1, `(.L_x_21) ;  /* 0x0000018000017945 */ /* 0x000fe40003800200 */
[----:B------:R-:W0:Y:S04]  /*1840*/  MUFU.RCP64H R5, R9 ;  /* 0x0000000900057308 */ /* 0x000e280000001800 */
[----:B------:R-:W-:-:S02]  /*1850*/  DFMA R22, R14, R22, R22 ;  /* 0x000000160e16722b */ /* 0x000fc40000000016 */
[----:B------:R-:W-:-:S10]  /*1860*/  DFMA R14, R26, R14, 1 ;  /* 0x3ff000001a0e742b */ /* 0x000fd4000000000e */
[----:B------:R-:W-:Y:S01]  /*1870*/  FSEL R14, R14, R22, !P1 ;  /* 0x000000160e0e7208 */ /* 0x000fe20004800000 */
[----:B0-----:R-:W-:Y:S01]  /*1880*/  DFMA R10, -R8, R4, 1 ;  /* 0x3ff00000080a742b */ /* 0x001fe20000000104 */
[----:B------:R-:W-:-:S07]  /*1890*/  FSEL R15, R15, R23, !P1 ;  /* 0x000000170f0f7208 */ /* 0x000fce0004800000 */
[----:B------:R-:W-:Y:S02]  /*18a0*/  DFMA R12, R10, R10, R10 ;  /* 0x0000000a0a0c722b */ /* 0x000fe4000000000a */
[----:B------:R-:W-:-:S06]  /*18b0*/  DADD R10, RZ, -R14 ;  /* 0x00000000ff0a7229 */ /* 0x000fcc000000080e */
[----:B------:R-:W-:-:S04]  /*18c0*/  DFMA R12, R4, R12, R4 ;  /* 0x0000000c040c722b */ /* 0x000fc80000000004 */
[----:B------:R-:W-:Y:S02]  /*18d0*/  FSEL R10, R14, R10, !P0 ;  /* 0x0000000a0e0a7208 */ /* 0x000fe40004000000 */
[----:B------:R-:W-:Y:S02]  /*18e0*/  FSEL R11, R15, R11, !P0 ;  /* 0x0000000b0f0b7208 */ /* 0x000fe40004000000 */
[----:B------:R-:W-:-:S04]  /*18f0*/  DFMA R4, -R8, R12, 1 ;  /* 0x3ff000000804742b */ /* 0x000fc8000000010c */
[----:B------:R-:W-:-:S04]  /*1900*/  DMUL R20, R20, R10 ;  /* 0x0000000a14147228 */ /* 0x000fc80000000000 */
[----:B------:R-:W-:-:S06]  /*1910*/  DFMA R4, R12, R4, R12 ;  /* 0x000000040c04722b */ /* 0x000fcc000000000c */
[----:B------:R-:W-:Y:S02]  /*1920*/  FSETP.GEU.AND P1, PT, |R21|, 6.5827683646048100446e-37, PT ;  /* 0x036000001500780b */ /* 0x000fe40003f2e200 */
[----:B------:R-:W-:-:S08]  /*1930*/  DMUL R10, R20, R4 ;  /* 0x00000004140a7228 */ /* 0x000fd00000000000 */
[----:B------:R-:W-:-:S08]  /*1940*/  DFMA R12, -R8, R10, R20 ;  /* 0x0000000a080c722b */ /* 0x000fd00000000114 */
[----:B------:R-:W-:-:S10]  /*1950*/  DFMA R4, R4, R12, R10 ;  /* 0x0000000c0404722b */ /* 0x000fd4000000000a */
[----:B------:R-:W-:-:S05]  /*1960*/  FFMA R10, RZ, R9, R5 ;  /* 0x00000009ff0a7223 */ /* 0x000fca0000000005 */
[----:B------:R-:W-:-:S13]  /*1970*/  FSETP.GT.AND P0, PT, |R10|, 1.469367938527859385e-39, PT ;  /* 0x001000000a00780b */ /* 0x000fda0003f04200 */
[----:B------:R-:W-:Y:S05]  /*1980*/  @P0 BRA P1, `(.L_x_22) ;  /* 0x0000000000080947 */ /* 0x000fea0000800000 */
[----:B------:R-:W-:-:S07]  /*1990*/  MOV R16, 0x19b0 ;  /* 0x000019b000107802 */ /* 0x000fce0000000f00 */
[----:B------:R-:W-:Y:S05]  /*19a0*/  CALL.REL.NOINC `($__internal_0_$__cuda_sm20_div_rn_f64_full) ;  /* 0x0000000000fc7944 */ /* 0x000fea0003c00000 */
.L_x_22:
[----:B------:R-:W-:Y:S05]  /*19b0*/  BSYNC.RECONVERGENT B1 ;  /* 0x0000000000017941 */ /* 0x000fea0003800200 */
.L_x_21:
[----:B------:R-:W-:Y:S01]  /*19c0*/  DFMA R6, R4, UR8, R6 ;  /* 0x0000000804067c2b */ /* 0x000fe20008000006 */
[----:B------:R-:W-:Y:S10]  /*19d0*/  @!P2 BRA `(.L_x_23) ;  /* 0xffffffe400d0a947 */ /* 0x000ff4000383ffff */
.L_x_1:
[----:B------:R-:W-:Y:S05]  /*19e0*/  BSYNC.RECONVERGENT B0 ;  /* 0x0000000000007941 */ /* 0x000fea0003800200 */
.L_x_0:
[----:B------:R-:W0:Y:S01]  /*19f0*/  S2UR UR5, SR_CgaCtaId ;  /* 0x00000000000579c3 */ /* 0x000e220000008800 */
[----:B------:R-:W-:Y:S01]  /*1a00*/  UMOV UR4, 0x400 ;  /* 0x0000040000047882 */ /* 0x000fe20000000000 */
[C---:B------:R-:W-:Y:S02]  /*1a10*/  ISETP.GT.U32.AND P0, PT, R0.reuse, 0x7f, PT ;  /* 0x0000007f0000780c */ /* 0x040fe40003f04070 */
[----:B------:R-:W-:Y:S01]  /*1a20*/  ISETP.GT.U32.AND P1, PT, R0, 0x3f, PT ;  /* 0x0000003f0000780c */ /* 0x000fe20003f24070 */
[----:B0-----:R-:W-:-:S06]  /*1a30*/  ULEA UR4, UR5, UR4, 0x18 ;  /* 0x0000000405047291 */ /* 0x001fcc000f8ec0ff */
[----:B------:R-:W-:-:S05]  /*1a40*/  LEA R3, R0, UR4, 0x3 ;  /* 0x0000000400037c11 */ /* 0x000fca000f8e18ff */
[----:B------:R-:W-:Y:S01]  /*1a50*/  STS.64 [R3], R6 ;  /* 0x0000000603007388 */ /* 0x000fe20000000a00 */
[----:B------:R-:W-:Y:S06]  /*1a60*/  BAR.SYNC.DEFER_BLOCKING 0x0 ;  /* 0x0000000000007b1d */ /* 0x000fec0000010000 */
[----:B------:R-:W-:Y:S04]  /*1a70*/  @!P0 LDS.64 R4, [R3+0x400] ;  /* 0x0004000003048984 */ /* 0x000fe80000000a00 */
[----:B------:R-:W0:Y:S02]  /*1a80*/  @!P0 LDS.64 R8, [R3] ;  /* 0x0000000003088984 */ /* 0x000e240000000a00 */
[----:B0-----:R-:W-:-:S07]  /*1a90*/  @!P0 DADD R4, R4, R8 ;  /* 0x0000000004048229 */ /* 0x001fce0000000008 */
[----:B------:R-:W-:Y:S01]  /*1aa0*/  @!P0 STS.64 [R3], R4 ;  /* 0x0000000403008388 */ /* 0x000fe20000000a00 */
[----:B------:R-:W-:Y:S01]  /*1ab0*/  BAR.SYNC.DEFER_BLOCKING 0x0 ;  /* 0x0000000000007b1d */ /* 0x000fe20000010000 */
[----:B------:R-:W-:-:S05]  /*1ac0*/  ISETP.GT.U32.AND P0, PT, R0, 0x1f, PT ;  /* 0x0000001f0000780c */ /* 0x000fca0003f04070 */
        /* <DEDUP_REMOVED lines=29> */
[----:B------:R-:W-:-:S05]  /*1ca0*/  ISETP.NE.AND P1, PT, R0, RZ, PT ;  /* 0x000000ff0000720c */ /* 0x000fca0003f25270 */
[----:B------:R-:W-:Y:S04]  /*1cb0*/  @!P0 LDS.64 R4, [R3+0x10] ;  /* 0x0000100003048984 */ /* 0x000fe80000000a00 */
[----:B------:R-:W0:Y:S02]  /*1cc0*/  @!P0 LDS.64 R10, [R3] ;  /* 0x00000000030a8984 */ /* 0x000e240000000a00 */
[----:B0-----:R-:W-:-:S07]  /*1cd0*/  @!P0 DADD R4, R4, R10 ;  /* 0x0000000004048229 */ /* 0x001fce000000000a */
[----:B------:R-:W-:Y:S01]  /*1ce0*/  @!P0 STS.64 [R3], R4 ;  /* 0x0000000403008388 */ /* 0x000fe20000000a00 */
[----:B------:R-:W-:Y:S06]  /*1cf0*/  BAR.SYNC.DEFER_BLOCKING 0x0 ;  /* 0x0000000000007b1d */ /* 0x000fec0000010000 */
[----:B------:R-:W-:Y:S04]  /*1d00*/  @!P1 LDS.64 R8, [UR4+0x8] ;  /* 0x00000804ff089984 */ /* 0x000fe80008000a00 */
[----:B------:R-:W0:Y:S02]  /*1d10*/  @!P1 LDS.64 R10, [R3] ;  /* 0x00000000030a9984 */ /* 0x000e240000000a00 */
[----:B0-----:R-:W-:-:S07]  /*1d20*/  @!P1 DADD R8, R8, R10 ;  /* 0x0000000008089229 */ /* 0x001fce000000000a */
[----:B------:R0:W-:Y:S01]  /*1d30*/  @!P1 STS.64 [R3], R8 ;  /* 0x0000000803009388 */ /* 0x0001e20000000a00 */
[----:B------:R-:W-:Y:S06]  /*1d40*/  BAR.SYNC.DEFER_BLOCKING 0x0 ;  /* 0x0000000000007b1d */ /* 0x000fec0000010000 */
[----:B------:R-:W-:Y:S05]  /*1d50*/  @P1 EXIT ;  /* 0x000000000000194d */ /* 0x000fea0003800000 */
[----:B0-----:R-:W0:Y:S01]  /*1d60*/  LDS.64 R2, [UR4] ;  /* 0x00000004ff027984 */ /* 0x001e220008000a00 */
[----:B------:R-:W0:Y:S03]  /*1d70*/  LDC.64 R4, c[0x0][0x398] ;  /* 0x0000e600ff047b82 */ /* 0x000e260000000a00 */
[----:B0-----:R-:W-:Y:S01]  /*1d80*/  REDG.E.ADD.F64.RN.STRONG.GPU desc[UR6][R4.64], R2 ;  /* 0x00000002040079a6 */ /* 0x001fe2000c12ff06 */
[----:B------:R-:W-:Y:S05]  /*1d90*/  EXIT ;  /* 0x000000000000794d */ /* 0x000fea0003800000 */
        .weak           $__internal_0_$__cuda_sm20_div_rn_f64_full
        .type           $__internal_0_$__cuda_sm20_div_rn_f64_full,@function
        .size           $__internal_0_$__cuda_sm20_div_rn_f64_full,($__internal_1_$__cuda_sm20_dsqrt_rn_f64_mediumpath_v1 - $__internal_0_$__cuda_sm20_div_rn_f64_full)
$__internal_0_$__cuda_sm20_div_rn_f64_full:
[C---:B------:R-:W-:Y:S01]  /*1da0*/  FSETP.GEU.AND P0, PT, |R9|.reuse, 1.469367938527859385e-39, PT ;  /* 0x001000000900780b */ /* 0x040fe20003f0e200 */
[----:B------:R-:W-:Y:S01]  /*1db0*/  IMAD.MOV.U32 R5, RZ, RZ, R21 ;  /* 0x000000ffff057224 */ /* 0x000fe200078e0015 */
[C---:B------:R-:W-:Y:S01]  /*1dc0*/  LOP3.LUT R10, R9.reuse, 0x800fffff, RZ, 0xc0, !PT ;  /* 0x800fffff090a7812 */ /* 0x040fe200078ec0ff */
[----:B------:R-:W-:Y:S01]  /*1dd0*/  IMAD.MOV.U32 R18, RZ, RZ, 0x1 ;  /* 0x00000001ff127424 */ /* 0x000fe200078e00ff */
[----:B------:R-:W-:Y:S01]  /*1de0*/  LOP3.LUT R17, R9, 0x7ff00000, RZ, 0xc0, !PT ;  /* 0x7ff0000009117812 */ /* 0x000fe200078ec0ff */
[----:B------:R-:W-:Y:S01]  /*1df0*/  IMAD.MOV.U32 R4, RZ, RZ, R20 ;  /* 0x000000ffff047224 */ /* 0x000fe200078e0014 */
[----:B------:R-:W-:Y:S01]  /*1e00*/  LOP3.LUT R11, R10, 0x3ff00000, RZ, 0xfc, !PT ;  /* 0x3ff000000a0b7812 */ /* 0x000fe200078efcff */
[----:B------:R-:W-:Y:S01]  /*1e10*/  IMAD.MOV.U32 R10, RZ, RZ, R8 ;  /* 0x000000ffff0a7224 */ /* 0x000fe200078e0008 */
[C---:B------:R-:W-:Y:S01]  /*1e20*/  FSETP.GEU.AND P3, PT, |R5|.reuse, 1.469367938527859385e-39, PT ;  /* 0x001000000500780b */ /* 0x040fe20003f6e200 */
[----:B------:R-:W-:Y:S01]  /*1e30*/  BSSY.RECONVERGENT B2, `(.L_x_24) ;  /* 0x0000050000027945 */ /* 0x000fe20003800200 */
[----:B------:R-:W-:-:S03]  /*1e40*/  LOP3.LUT R14, R5, 0x7ff00000, RZ, 0xc0, !PT ;  /* 0x7ff00000050e7812 */ /* 0x000fc600078ec0ff */
[----:B------:R-:W-:Y:S01]  /*1e50*/  @!P0 DMUL R10, R8, 8.98846567431157953865e+307 ;  /* 0x7fe00000080a8828 */ /* 0x000fe20000000000 */
[----:B------:R-:W-:Y:S01]  /*1e60*/  ISETP.GE.U32.AND P1, PT, R14, R17, PT ;  /* 0x000000110e00720c */ /* 0x000fe20003f26070 */
[----:B------:R-:W-:-:S04]  /*1e70*/  IMAD.MOV.U32 R24, RZ, RZ, R14 ;  /* 0x000000ffff187224 */ /* 0x000fc800078e000e */
[----:B------:R-:W0:Y:S02]  /*1e80*/  MUFU.RCP64H R19, R11 ;  /* 0x0000000b00137308 */ /* 0x000e240000001800 */
[----:B------:R-:W-:Y:S02]  /*1e90*/  @!P3 LOP3.LUT R15, R9, 0x7ff00000, RZ, 0xc0, !PT ;  /* 0x7ff00000090fb812 */ /* 0x000fe400078ec0ff */
[----:B------:R-:W-:Y:S02]  /*1ea0*/  @!P0 LOP3.LUT R17, R11, 0x7ff00000, RZ, 0xc0, !PT ;  /* 0x7ff000000b118812 */ /* 0x000fe400078ec0ff */
[----:B------:R-:W-:Y:S01]  /*1eb0*/  @!P3 ISETP.GE.U32.AND P4, PT, R14, R15, PT ;  /* 0x0000000f0e00b20c */ /* 0x000fe20003f86070 */
[----:B------:R-:W-:-:S05]  /*1ec0*/  IMAD.MOV.U32 R15, RZ, RZ, 0x1ca00000 ;  /* 0x1ca00000ff0f7424 */ /* 0x000fca00078e00ff */
[----:B------:R-:W-:-:S04]  /*1ed0*/  @!P3 SEL R21, R15, 0x63400000, !P4 ;  /* 0x634000000f15b807 */ /* 0x000fc80006000000 */
[----:B------:R-:W-:Y:S01]  /*1ee0*/  @!P3 LOP3.LUT R22, R21, 0x80000000, R5, 0xf8, !PT ;  /* 0x800000001516b812 */ /* 0x000fe200078ef805 */
[----:B0-----:R-:W-:-:S03]  /*1ef0*/  DFMA R12, R18, -R10, 1 ;  /* 0x3ff00000120c742b */ /* 0x001fc6000000080a */
[----:B------:R-:W-:Y:S01]  /*1f00*/  @!P3 LOP3.LUT R23, R22, 0x100000, RZ, 0xfc, !PT ;  /* 0x001000001617b812 */ /* 0x000fe200078efcff */
[----:B------:R-:W-:-:S04]  /*1f10*/  @!P3 IMAD.MOV.U32 R22, RZ, RZ, RZ ;  /* 0x000000ffff16b224 */ /* 0x000fc800078e00ff */
[----:B------:R-:W-:-:S08]  /*1f20*/  DFMA R12, R12, R12, R12 ;  /* 0x0000000c0c0c722b */ /* 0x000fd0000000000c */
[----:B------:R-:W-:Y:S01]  /*1f30*/  DFMA R18, R18, R12, R18 ;  /* 0x0000000c1212722b */ /* 0x000fe20000000012 */
[----:B------:R-:W-:Y:S01]  /*1f40*/  SEL R13, R15, 0x63400000, !P1 ;  /* 0x634000000f0d7807 */ /* 0x000fe20004800000 */
[----:B------:R-:W-:-:S03]  /*1f50*/  IMAD.MOV.U32 R12, RZ, RZ, R4 ;  /* 0x000000ffff0c7224 */ /* 0x000fc600078e0004 */
[----:B------:R-:W-:-:S03]  /*1f60*/  LOP3.LUT R13, R13, 0x800fffff, R5, 0xf8, !PT ;  /* 0x800fffff0d0d7812 */ /* 0x000fc600078ef805 */
[----:B------:R-:W-:-:S03]  /*1f70*/  DFMA R20, R18, -R10, 1 ;  /* 0x3ff000001214742b */ /* 0x000fc6000000080a */
[----:B------:R-:W-:-:S05]  /*1f80*/  @!P3 DFMA R12, R12, 2, -R22 ;  /* 0x400000000c0cb82b */ /* 0x000fca0000000816 */
[----:B------:R-:W-:-:S05]  /*1f90*/  DFMA R20, R18, R20, R18 ;  /* 0x000000141214722b */ /* 0x000fca0000000012 */
[----:B------:R-:W-:-:S03]  /*1fa0*/  @!P3 LOP3.LUT R24, R13, 0x7ff00000, RZ, 0xc0, !PT ;  /* 0x7ff000000d18b812 */ /* 0x000fc600078ec0ff */
[----:B------:R-:W-:Y:S02]  /*1fb0*/  DMUL R18, R20, R12 ;  /* 0x0000000c14127228 */ /* 0x000fe40000000000 */
[----:B------:R-:W-:-:S05]  /*1fc0*/  VIADD R25, R24, 0xffffffff ;  /* 0xffffffff18197836 */ /* 0x000fca0000000000 */
[----:B------:R-:W-:Y:S01]  /*1fd0*/  ISETP.GT.U32.AND P0, PT, R25, 0x7feffffe, PT ;  /* 0x7feffffe1900780c */ /* 0x000fe20003f04070 */
[----:B------:R-:W-:Y:S01]  /*1fe0*/  VIADD R25, R17, 0xffffffff ;  /* 0xffffffff11197836 */ /* 0x000fe20000000000 */
[----:B------:R-:W-:-:S04]  /*1ff0*/  DFMA R22, R18, -R10, R12 ;  /* 0x8000000a1216722b */ /* 0x000fc8000000000c */
[----:B------:R-:W-:-:S04]  /*2000*/  ISETP.GT.U32.OR P0, PT, R25, 0x7feffffe, P0 ;  /* 0x7feffffe1900780c */ /* 0x000fc80000704470 */
[----:B------:R-:W-:-:S09]  /*2010*/  DFMA R18, R20, R22, R18 ;  /* 0x000000161412722b */ /* 0x000fd20000000012 */
[----:B------:R-:W-:Y:S05]  /*2020*/  @P0 BRA `(.L_x_25) ;  /* 0x00000000006c0947 */ /* 0x000fea0003800000 */
[----:B------:R-:W-:Y:S01]  /*2030*/  LOP3.LUT R5, R9, 0x7ff00000, RZ, 0xc0, !PT ;  /* 0x7ff0000009057812 */ /* 0x000fe200078ec0ff */
[----:B------:R-:W-:-:S03]  /*2040*/  IMAD.MOV.U32 R20, RZ, RZ, RZ ;  /* 0x000000ffff147224 */ /* 0x000fc600078e00ff */
[CC--:B------:R-:W-:Y:S02]  /*2050*/  VIADDMNMX R4, R14.reuse, -R5.reuse, 0xb9600000, !PT ;  /* 0xb96000000e047446 */ /* 0x0c0fe40007800905 */
[----:B------:R-:W-:Y:S02]  /*2060*/  ISETP.GE.U32.AND P0, PT, R14, R5, PT ;  /* 0x000000050e00720c */ /* 0x000fe40003f06070 */
[----:B------:R-:W-:Y:S02]  /*2070*/  VIMNMX R4, PT, PT, R4, 0x46a00000, PT ;  /* 0x46a0000004047848 */ /* 0x000fe40003fe0100 */
[----:B------:R-:W-:-:S05]  /*2080*/  SEL R15, R15, 0x63400000, !P0 ;  /* 0x634000000f0f7807 */ /* 0x000fca0004000000 */
[----:B------:R-:W-:-:S04]  /*2090*/  IMAD.IADD R4, R4, 0x1, -R15 ;  /* 0x0000000104047824 */ /* 0x000fc800078e0a0f */
[----:B------:R-:W-:-:S06]  /*20a0*/  VIADD R21, R4, 0x7fe00000 ;  /* 0x7fe0000004157836 */ /* 0x000fcc0000000000 */
[----:B------:R-:W-:-:S10]  /*20b0*/  DMUL R14, R18, R20 ;  /* 0x00000014120e7228 */ /* 0x000fd40000000000 */
[----:B------:R-:W-:-:S13]  /*20c0*/  FSETP.GTU.AND P0, PT, |R15|, 1.469367938527859385e-39, PT ;  /* 0x001000000f00780b */ /* 0x000fda0003f0c200 */
[----:B------:R-:W-:Y:S05]  /*20d0*/  @P0 BRA `(.L_x_26) ;  /* 0x0000000000940947 */ /* 0x000fea0003800000 */
[----:B------:R-:W-:Y:S01]  /*20e0*/  DFMA R10, R18, -R10, R12 ;  /* 0x8000000a120a722b */ /* 0x000fe2000000000c */
[----:B------:R-:W-:-:S09]  /*20f0*/  IMAD.MOV.U32 R20, RZ, RZ, RZ ;  /* 0x000000ffff147224 */ /* 0x000fd200078e00ff */
[C---:B------:R-:W-:Y:S02]  /*2100*/  FSETP.NEU.AND P0, PT, R11.reuse, RZ, PT ;  /* 0x000000ff0b00720b */ /* 0x040fe40003f0d000 */
[----:B------:R-:W-:-:S04]  /*2110*/  LOP3.LUT R5, R11, 0x80000000, R9, 0x48, !PT ;  /* 0x800000000b057812 */ /* 0x000fc800078e4809 */
[----:B------:R-:W-:-:S07]  /*2120*/  LOP3.LUT R21, R5, R21, RZ, 0xfc, !PT ;  /* 0x0000001505157212 */ /* 0x000fce00078efcff */
[----:B------:R-:W-:Y:S05]  /*2130*/  @!P0 BRA `(.L_x_26) ;  /* 0x00000000007c8947 */ /* 0x000fea0003800000 */
[----:B------:R-:W-:Y:S02]  /*2140*/  IMAD.MOV R9, RZ, RZ, -R4 ;  /* 0x000000ffff097224 */ /* 0x000fe400078e0a04 */
[----:B------:R-:W-:-:S06]  /*2150*/  IMAD.MOV.U32 R8, RZ, RZ, RZ ;  /* 0x000000ffff087224 */ /* 0x000fcc00078e00ff */
[----:B------:R-:W-:Y:S02]  /*2160*/  DFMA R8, R14, -R8, R18 ;  /* 0x800000080e08722b */ /* 0x000fe40000000012 */
[----:B------:R-:W-:-:S04]  /*2170*/  DMUL.RP R18, R18, R20 ;  /* 0x0000001412127228 */ /* 0x000fc80000008000 */
[----:B------:R-:W-:-:S04]  /*2180*/  IADD3 R8, PT, PT, -R4, -0x43300000, RZ ;  /* 0xbcd0000004087810 */ /* 0x000fc80007ffe1ff */
[----:B------:R-:W-:Y:S02]  /*2190*/  FSETP.NEU.AND P0, PT, |R9|, R8, PT ;  /* 0x000000080900720b */ /* 0x000fe40003f0d200 */
[----:B------:R-:W-:Y:S02]  /*21a0*/  LOP3.LUT R5, R19, R5, RZ, 0x3c, !PT ;  /* 0x0000000513057212 */ /* 0x000fe400078e3cff */
[----:B------:R-:W-:Y:S02]  /*21b0*/  FSEL R14, R18, R14, !P0 ;  /* 0x0000000e120e7208 */ /* 0x000fe40004000000 */
[----:B------:R-:W-:Y:S01]  /*21c0*/  FSEL R15, R5, R15, !P0 ;  /* 0x0000000f050f7208 */ /* 0x000fe20004000000 */
[----:B------:R-:W-:Y:S06]  /*21d0*/  BRA `(.L_x_26) ;  /* 0x0000000000547947 */ /* 0x000fec0003800000 */
.L_x_25:
[----:B------:R-:W-:-:S14]  /*21e0*/  DSETP.NAN.AND P0, PT, R4, R4, PT ;  /* 0x000000040400722a */ /* 0x000fdc0003f08000 */
[----:B------:R-:W-:Y:S05]  /*21f0*/  @P0 BRA `(.L_x_27) ;  /* 0x0000000000440947 */ /* 0x000fea0003800000 */
[----:B------:R-:W-:-:S14]  /*2200*/  DSETP.NAN.AND P0, PT, R8, R8, PT ;  /* 0x000000080800722a */ /* 0x000fdc0003f08000 */
[----:B------:R-:W-:Y:S05]  /*2210*/  @P0 BRA `(.L_x_28) ;  /* 0x0000000000300947 */ /* 0x000fea0003800000 */
[----:B------:R-:W-:Y:S01]  /*2220*/  ISETP.NE.AND P0, PT, R24, R17, PT ;  /* 0x000000111800720c */ /* 0x000fe20003f05270 */
[----:B------:R-:W-:Y:S02]  /*2230*/  IMAD.MOV.U32 R14, RZ, RZ, 0x0 ;  /* 0x00000000ff0e7424 */ /* 0x000fe400078e00ff */
[----:B------:R-:W-:-:S10]  /*2240*/  IMAD.MOV.U32 R15, RZ, RZ, -0x80000 ;  /* 0xfff80000ff0f7424 */ /* 0x000fd400078e00ff */
[----:B------:R-:W-:Y:S05]  /*2250*/  @!P0 BRA `(.L_x_26) ;  /* 0x0000000000348947 */ /* 0x000fea0003800000 */
[----:B------:R-:W-:Y:S02]  /*2260*/  ISETP.NE.AND P0, PT, R24, 0x7ff00000, PT ;  /* 0x7ff000001800780c */ /* 0x000fe40003f05270 */
[----:B------:R-:W-:Y:S02]  /*2270*/  LOP3.LUT R15, R5, 0x80000000, R9, 0x48, !PT ;  /* 0x80000000050f7812 */ /* 0x000fe400078e4809 */
[----:B------:R-:W-:-:S13]  /*2280*/  ISETP.EQ.OR P0, PT, R17, RZ, !P0 ;  /* 0x000000ff1100720c */ /* 0x000fda0004702670 */
[----:B------:R-:W-:Y:S01]  /*2290*/  @P0 LOP3.LUT R4, R15, 0x7ff00000, RZ, 0xfc, !PT ;  /* 0x7ff000000f040812 */ /* 0x000fe200078efcff */
[----:B------:R-:W-:Y:S02]  /*22a0*/  @!P0 IMAD.MOV.U32 R14, RZ, RZ, RZ ;  /* 0x000000ffff0e8224 */ /* 0x000fe400078e00ff */
[----:B------:R-:W-:Y:S02]  /*22b0*/  @P0 IMAD.MOV.U32 R14, RZ, RZ, RZ ;  /* 0x000000ffff0e0224 */ /* 0x000fe400078e00ff */
[----:B------:R-:W-:Y:S01]  /*22c0*/  @P0 IMAD.MOV.U32 R15, RZ, RZ, R4 ;  /* 0x000000ffff0f0224 */ /* 0x000fe200078e0004 */
[----:B------:R-:W-:Y:S06]  /*22d0*/  BRA `(.L_x_26) ;  /* 0x0000000000147947 */ /* 0x000fec0003800000 */
.L_x_28:
[----:B------:R-:W-:Y:S01]  /*22e0*/  LOP3.LUT R15, R9, 0x80000, RZ, 0xfc, !PT ;  /* 0x00080000090f7812 */ /* 0x000fe200078efcff */
[----:B------:R-:W-:Y:S01]  /*22f0*/  IMAD.MOV.U32 R14, RZ, RZ, R8 ;  /* 0x000000ffff0e7224 */ /* 0x000fe200078e0008 */
[----:B------:R-:W-:Y:S06]  /*2300*/  BRA `(.L_x_26) ;  /* 0x0000000000087947 */ /* 0x000fec0003800000 */
.L_x_27:
[----:B------:R-:W-:Y:S01]  /*2310*/  LOP3.LUT R15, R5, 0x80000, RZ, 0xfc, !PT ;  /* 0x00080000050f7812 */ /* 0x000fe200078efcff */
[----:B------:R-:W-:-:S07]  /*2320*/  IMAD.MOV.U32 R14, RZ, RZ, R4 ;  /* 0x000000ffff0e7224 */ /* 0x000fce00078e0004 */
.L_x_26:
[----:B------:R-:W-:Y:S05]  /*2330*/  BSYNC.RECONVERGENT B2 ;  /* 0x0000000000027941 */ /* 0x000fea0003800200 */
.L_x_24:
[----:B------:R-:W-:Y:S02]  /*2340*/  IMAD.MOV.U32 R17, RZ, RZ, 0x0 ;  /* 0x00000000ff117424 */ /* 0x000fe400078e00ff */
[----:B------:R-:W-:Y:S02]  /*2350*/  IMAD.MOV.U32 R4, RZ, RZ, R14 ;  /* 0x000000ffff047224 */ /* 0x000fe400078e000e */
[----:B------:R-:W-:Y:S01]  /*2360*/  IMAD.MOV.U32 R5, RZ, RZ, R15 ;  /* 0x000000ffff057224 */ /* 0x000fe200078e000f */
[----:B------:R-:W-:Y:S06]  /*2370*/  RET.REL.NODEC R16 `(_Z22sharedMemoryRiemannSumIdXadL_Z18complex_kernel_gpuIdET_S1_EEEvS1_S1_iPS1_) ;  /* 0xffffffdc10207950 */ /* 0x000fec0003c3ffff */
        .weak           $__internal_1_$__cuda_sm20_dsqrt_rn_f64_mediumpath_v1
        .type           $__internal_1_$__cuda_sm20_dsqrt_rn_f64_mediumpath_v1,@function
        .size           $__internal_1_$__cuda_sm20_dsqrt_rn_f64_mediumpath_v1,($_Z22sharedMemoryRiemannSumIdXadL_Z18complex_kernel_gpuIdET_S1_EEEvS1_S1_iPS1_$__internal_accurate_pow - $__internal_1_$__cuda_sm20_dsqrt_rn_f64_mediumpath_v1)
$__internal_1_$__cuda_sm20_dsqrt_rn_f64_mediumpath_v1:
[----:B------:R-:W-:Y:S01]  /*2380*/  ISETP.GE.U32.AND P0, PT, R10, -0x3400000, PT ;  /* 0xfcc000000a00780c */ /* 0x000fe20003f06070 */
[----:B------:R-:W-:Y:S01]  /*2390*/  BSSY.RECONVERGENT B2, `(.L_x_29) ;  /* 0x0000026000027945 */ /* 0x000fe20003800200 */
[----:B------:R-:W-:Y:S02]  /*23a0*/  IMAD.MOV.U32 R13, RZ, RZ, R15 ;  /* 0x000000ffff0d7224 */ /* 0x000fe400078e000f */
[----:B------:R-:W-:Y:S02]  /*23b0*/  IMAD.MOV.U32 R10, RZ, RZ, R16 ;  /* 0x000000ffff0a7224 */ /* 0x000fe400078e0010 */
[----:B------:R-:W-:-:S07]  /*23c0*/  IMAD.MOV.U32 R11, RZ, RZ, R17 ;  /* 0x000000ffff0b7224 */ /* 0x000fce00078e0011 */
[----:B------:R-:W-:Y:S05]  /*23d0*/  @!P0 BRA `(.L_x_30) ;  /* 0x0000000000208947 */ /* 0x000fea0003800000 */
[----:B------:R-:W-:-:S10]  /*23e0*/  DFMA.RM R10, R10, R12, R18 ;  /* 0x0000000c0a0a722b */ /* 0x000fd40000004012 */
[----:B------:R-:W-:-:S05]  /*23f0*/  IADD3 R12, P0, PT, R10, 0x1, RZ ;  /* 0x000000010a0c7810 */ /* 0x000fca0007f1e0ff */
[----:B------:R-:W-:-:S06]  /*2400*/  IMAD.X R13, RZ, RZ, R11, P0 ;  /* 0x000000ffff0d7224 */ /* 0x000fcc00000e060b */
[----:B------:R-:W-:-:S08]  /*2410*/  DFMA.RP R8, -R10, R12, R8 ;  /* 0x0000000c0a08722b */ /* 0x000fd00000008108 */
[----:B------:R-:W-:-:S06]  /*2420*/  DSETP.GT.AND P0, PT, R8, RZ, PT ;  /* 0x000000ff0800722a */ /* 0x000fcc0003f04000 */
[----:B------:R-:W-:Y:S02]  /*2430*/  FSEL R10, R12, R10, P0 ;  /* 0x0000000a0c0a7208 */ /* 0x000fe40000000000 */
[----:B------:R-:W-:Y:S01]  /*2440*/  FSEL R11, R13, R11, P0 ;  /* 0x0000000b0d0b7208 */ /* 0x000fe20000000000 */
[----:B------:R-:W-:Y:S06]  /*2450*/  BRA `(.L_x_31) ;  /* 0x0000000000647947 */ /* 0x000fec0003800000 */
.L_x_30:
[----:B------:R-:W-:-:S14]  /*2460*/  DSETP.NE.AND P0, PT, R8, RZ, PT ;  /* 0x000000ff0800722a */ /* 0x000fdc0003f05000 */
[----:B------:R-:W-:Y:S05]  /*2470*/  @!P0 BRA `(.L_x_32) ;  /* 0x0000000000588947 */ /* 0x000fea0003800000 */
[----:B------:R-:W-:-:S13]  /*2480*/  ISETP.GE.AND P0, PT, R9, RZ, PT ;  /* 0x000000ff0900720c */ /* 0x000fda0003f06270 */
[----:B------:R-:W-:Y:S02]  /*2490*/  @!P0 IMAD.MOV.U32 R10, RZ, RZ, 0x0 ;  /* 0x00000000ff0a8424 */ /* 0x000fe400078e00ff */
[----:B------:R-:W-:Y:S01]  /*24a0*/  @!P0 IMAD.MOV.U32 R11, RZ, RZ, -0x80000 ;  /* 0xfff80000ff0b8424 */ /* 0x000fe200078e00ff */
[----:B------:R-:W-:Y:S06]  /*24b0*/  @!P0 BRA `(.L_x_31) ;  /* 0x00000000004c8947 */ /* 0x000fec0003800000 */
[----:B------:R-:W-:-:S13]  /*24c0*/  ISETP.GT.AND P0, PT, R9, 0x7fefffff, PT ;  /* 0x7fefffff0900780c */ /* 0x000fda0003f04270 */
[----:B------:R-:W-:Y:S05]  /*24d0*/  @P0 BRA `(.L_x_32) ;  /* 0x0000000000400947 */ /* 0x000fea0003800000 */
[----:B------:R-:W-:Y:S01]  /*24e0*/  DMUL R8, R8, 8.11296384146066816958e+31 ;  /* 0x4690000008087828 */ /* 0x000fe20000000000 */
[----:B------:R-:W-:Y:S02]  /*24f0*/  IMAD.MOV.U32 R10, RZ, RZ, RZ ;  /* 0x000000ffff0a7224 */ /* 0x000fe400078e00ff */
[----:B------:R-:W-:Y:S02]  /*2500*/  IMAD.MOV.U32 R14, RZ, RZ, 0x0 ;  /* 0x00000000ff0e7424 */ /* 0x000fe400078e00ff */
[----:B------:R-:W-:Y:S01]  /*2510*/  IMAD.MOV.U32 R15, RZ, RZ, 0x3fd80000 ;  /* 0x3fd80000ff0f7424 */ /* 0x000fe200078e00ff */
[----:B------:R-:W0:Y:S02]  /*2520*/  MUFU.RSQ64H R11, R9 ;  /* 0x00000009000b7308 */ /* 0x000e240000001c00 */
[----:B0-----:R-:W-:-:S08]  /*2530*/  DMUL R12, R10, R10 ;  /* 0x0000000a0a0c7228 */ /* 0x001fd00000000000 */
[----:B------:R-:W-:-:S08]  /*2540*/  DFMA R12, R8, -R12, 1 ;  /* 0x3ff00000080c742b */ /* 0x000fd0000000080c */
[----:B------:R-:W-:Y:S02]  /*2550*/  DFMA R14, R12, R14, 0.5 ;  /* 0x3fe000000c0e742b */ /* 0x000fe4000000000e */
[----:B------:R-:W-:-:S08]  /*2560*/  DMUL R12, R10, R12 ;  /* 0x0000000c0a0c7228 */ /* 0x000fd00000000000 */
[----:B------:R-:W-:-:S08]  /*2570*/  DFMA R12, R14, R12, R10 ;  /* 0x0000000c0e0c722b */ /* 0x000fd0000000000a */
[----:B------:R-:W-:Y:S02]  /*2580*/  DMUL R10, R8, R12 ;  /* 0x0000000c080a7228 */ /* 0x000fe40000000000 */
[----:B------:R-:W-:-:S06]  /*2590*/  VIADD R13, R13, 0xfff00000 ;  /* 0xfff000000d0d7836 */ /* 0x000fcc0000000000 */
[----:B------:R-:W-:-:S08]  /*25a0*/  DFMA R14, R10, -R10, R8 ;  /* 0x8000000a0a0e722b */ /* 0x000fd00000000008 */
[----:B------:R-:W-:-:S10]  /*25b0*/  DFMA R10, R12, R14, R10 ;  /* 0x0000000e0c0a722b */ /* 0x000fd4000000000a */
[----:B------:R-:W-:Y:S01]  /*25c0*/  VIADD R11, R11, 0xfcb00000 ;  /* 0xfcb000000b0b7836 */ /* 0x000fe20000000000 */
[----:B------:R-:W-:Y:S06]  /*25d0*/  BRA `(.L_x_31) ;  /* 0x0000000000047947 */ /* 0x000fec0003800000 */
.L_x_32:
[----:B------:R-:W-:-:S11]  /*25e0*/  DADD R10, R8, R8 ;  /* 0x00000000080a7229 */ /* 0x000fd60000000008 */
.L_x_31:
[----:B------:R-:W-:Y:S05]  /*25f0*/  BSYNC.RECONVERGENT B2 ;  /* 0x0000000000027941 */ /* 0x000fea0003800200 */
.L_x_29:
[----:B------:R-:W-:Y:S02]  /*2600*/  IMAD.MOV.U32 R23, RZ, RZ, 0x0 ;  /* 0x00000000ff177424 */ /* 0x000fe400078e00ff */
[----:B------:R-:W-:Y:S02]  /*2610*/  IMAD.MOV.U32 R24, RZ, RZ, R10 ;  /* 0x000000ffff187224 */ /* 0x000fe400078e000a */
[----:B------:R-:W-:Y:S01]  /*2620*/  IMAD.MOV.U32 R25, RZ, RZ, R11 ;  /* 0x000000ffff197224 */ /* 0x000fe200078e000b */
[----:B------:R-:W-:Y:S06]  /*2630*/  RET.REL.NODEC R22 `(_Z22sharedMemoryRiemannSumIdXadL_Z18complex_kernel_gpuIdET_S1_EEEvS1_S1_iPS1_) ;  /* 0xffffffd816707950 */ /* 0x000fec0003c3ffff */
        .type           $_Z22sharedMemoryRiemannSumIdXadL_Z18complex_kernel_gpuIdET_S1_EEEvS1_S1_iPS1_$__internal_accurate_pow,@function
        .size           $_Z22sharedMemoryRiemannSumIdXadL_Z18complex_kernel_gpuIdET_S1_EEEvS1_S1_iPS1_$__internal_accurate_pow,($_Z22sharedMemoryRiemannSumIdXadL_Z18complex_kernel_gpuIdET_S1_EEEvS1_S1_iPS1_$__internal_trig_reduction_slowpathd - $_Z22sharedMemoryRiemannSumIdXadL_Z18complex_kernel_gpuIdET_S1_EEEvS1_S1_iPS1_$__internal_accurate_pow)
$_Z22sharedMemoryRiemannSumIdXadL_Z18complex_kernel_gpuIdET_S1_EEEvS1_S1_iPS1_$__internal_accurate_pow:
[----:B------:R-:W-:Y:S01]  /*2640*/  ISETP.GT.U32.AND P0, PT, R21, 0xfffff, PT ;  /* 0x000fffff1500780c */ /* 0x000fe20003f04070 */
[--C-:B------:R-:W-:Y:S01]  /*2650*/  IMAD.MOV.U32 R10, RZ, RZ, R21.reuse ;  /* 0x000000ffff0a7224 */ /* 0x100fe200078e0015 */
[----:B------:R-:W-:Y:S01]  /*2660*/  UMOV UR4, 0x7d2cafe2 ;  /* 0x7d2cafe200047882 */ /* 0x000fe20000000000 */
[----:B------:R-:W-:Y:S01]  /*2670*/  IMAD.MOV.U32 R12, RZ, RZ, R20 ;  /* 0x000000ffff0c7224 */ /* 0x000fe200078e0014 */
[----:B------:R-:W-:Y:S01]  /*2680*/  UMOV UR5, 0x3eb0f5ff ;  /* 0x3eb0f5ff00057882 */ /* 0x000fe20000000000 */
[----:B------:R-:W-:Y:S01]  /*2690*/  IMAD.MOV.U32 R18, RZ, RZ, RZ ;  /* 0x000000ffff127224 */ /* 0x000fe200078e00ff */
[----:B------:R-:W-:Y:S01]  /*26a0*/  SHF.R.U32.HI R27, RZ, 0x14, R21 ;  /* 0x00000014ff1b7819 */ /* 0x000fe20000011615 */
[----:B------:R-:W-:Y:S01]  /*26b0*/  IMAD.MOV.U32 R16, RZ, RZ, 0x41ad3b5a ;  /* 0x41ad3b5aff107424 */ /* 0x000fe200078e00ff */
[----:B------:R-:W-:Y:S01]  /*26c0*/  UMOV UR14, 0x3b39803f ;  /* 0x3b39803f000e7882 */ /* 0x000fe20000000000 */
[----:B------:R-:W-:Y:S01]  /*26d0*/  IMAD.MOV.U32 R17, RZ, RZ, 0x3ed0f5d2 ;  /* 0x3ed0f5d2ff117424 */ /* 0x000fe200078e00ff */
[----:B------:R-:W-:-:S03]  /*26e0*/  UMOV UR15, 0x3c7abc9e ;  /* 0x3c7abc9e000f7882 */ /* 0x000fc60000000000 */
[----:B------:R-:W-:-:S10]  /*26f0*/  @!P0 DMUL R22, R20, 1.80143985094819840000e+16 ;  /* 0x4350000014168828 */ /* 0x000fd40000000000 */
[----:B------:R-:W-:Y:S01]  /*2700*/  @!P0 IMAD.MOV.U32 R10, RZ, RZ, R23 ;  /* 0x000000ffff0a8224 */ /* 0x000fe200078e0017 */
[----:B------:R-:W-:Y:S01]  /*2710*/  @!P0 LEA.HI R27, R23, 0xffffffca, RZ, 0xc ;  /* 0xffffffca171b8811 */ /* 0x000fe200078f60ff */
[----:B------:R-:W-:-:S03]  /*2720*/  @!P0 IMAD.MOV.U32 R12, RZ, RZ, R22 ;  /* 0x000000ffff0c8224 */ /* 0x000fc600078e0016 */
[----:B------:R-:W-:-:S04]  /*2730*/  LOP3.LUT R10, R10, 0x800fffff, RZ, 0xc0, !PT ;  /* 0x800fffff0a0a7812 */ /* 0x000fc800078ec0ff */
[----:B------:R-:W-:-:S04]  /*2740*/  LOP3.LUT R13, R10, 0x3ff00000, RZ, 0xfc, !PT ;  /* 0x3ff000000a0d7812 */ /* 0x000fc800078efcff */
[----:B------:R-:W-:-:S13]  /*2750*/  ISETP.GE.U32.AND P1, PT, R13, 0x3ff6a09f, PT ;  /* 0x3ff6a09f0d00780c */ /* 0x000fda0003f26070 */
        /* <DEDUP_REMOVED lines=22> */
[----:B------:R-:W-:Y:S01]  /*28c0*/  UMOV UR5, 0x3f624924 ;  /* 0x3f62492400057882 */ /* 0x000fe20000000000 */
[----:B------:R-:W-:-:S05]  /*28d0*/  DADD R14, R12, -R10 ;  /* 0x000000000c0e7229 */ /* 0x000fca000000080a */
[----:B------:R-:W-:Y:S01]  /*28e0*/  DFMA R16, R24, R16, UR4 ;  /* 0x0000000418107e2b */ /* 0x000fe20008000010 */
[----:B------:R-:W-:Y:S01]  /*28f0*/  UMOV UR4, 0x99999dfb ;  /* 0x99999dfb00047882 */ /* 0x000fe20000000000 */
[----:B------:R-:W-:Y:S01]  /*2900*/  UMOV UR5, 0x3f899999 ;  /* 0x3f89999900057882 */ /* 0x000fe20000000000 */
[----:B------:R-:W-:-:S05]  /*2910*/  DADD R14, R14, R14 ;  /* 0x000000000e0e7229 */ /* 0x000fca000000000e */
[----:B------:R-:W-:Y:S01]  /*2920*/  DFMA R16, R24, R16, UR4 ;  /* 0x0000000418107e2b */ /* 0x000fe20008000010 */
[----:B------:R-:W-:Y:S01]  /*2930*/  UMOV UR4, 0x55555555 ;  /* 0x5555555500047882 */ /* 0x000fe20000000000 */
[----:B------:R-:W-:Y:S01]  /*2940*/  UMOV UR5, 0x3fb55555 ;  /* 0x3fb5555500057882 */ /* 0x000fe20000000000 */
[----:B------:R-:W-:-:S05]  /*2950*/  DFMA R14, R12, -R10, R14 ;  /* 0x8000000a0c0e722b */ /* 0x000fca000000000e */
[----:B------:R-:W-:-:S03]  /*2960*/  DFMA R12, R24, R16, UR4 ;  /* 0x00000004180c7e2b */ /* 0x000fc60008000010 */
[----:B------:R-:W-:-:S05]  /*2970*/  DMUL R14, R18, R14 ;  /* 0x0000000e120e7228 */ /* 0x000fca0000000000 */
[----:B------:R-:W-:Y:S01]  /*2980*/  DADD R18, -R12, UR4 ;  /* 0x000000040c127e29 */ /* 0x000fe20008000100 */
[----:B------:R-:W-:Y:S01]  /*2990*/  UMOV UR4, 0xb9e7b0 ;  /* 0x00b9e7b000047882 */ /* 0x000fe20000000000 */
[----:B------:R-:W-:-:S03]  /*29a0*/  UMOV UR5, 0x3c46a4cb ;  /* 0x3c46a4cb00057882 */ /* 0x000fc60000000000 */
[----:B------:R-:W-:Y:S02]  /*29b0*/  VIADD R23, R15, 0x100000 ;  /* 0x001000000f177836 */ /* 0x000fe40000000000 */
[----:B------:R-:W-:Y:S01]  /*29c0*/  IMAD.MOV.U32 R22, RZ, RZ, R14 ;  /* 0x000000ffff167224 */ /* 0x000fe200078e000e */
[----:B------:R-:W-:Y:S02]  /*29d0*/  DFMA R16, R24, R16, R18 ;  /* 0x000000101810722b */ /* 0x000fe40000000012 */
[----:B------:R-:W-:-:S08]  /*29e0*/  DMUL R18, R10, R10 ;  /* 0x0000000a0a127228 */ /* 0x000fd00000000000 */
[C---:B------:R-:W-:Y:S02]  /*29f0*/  DFMA R20, R10.reuse, R10, -R18 ;  /* 0x0000000a0a14722b */ /* 0x040fe40000000812 */
[----:B------:R-:W-:-:S06]  /*2a00*/  DMUL R24, R10, R18 ;  /* 0x000000120a187228 */ /* 0x000fcc0000000000 */
[----:B------:R-:W-:Y:S02]  /*2a10*/  DFMA R20, R10, R22, R20 ;  /* 0x000000160a14722b */ /* 0x000fe40000000014 */
[----:B------:R-:W-:Y:S01]  /*2a20*/  DADD R22, R16, -UR4 ;  /* 0x8000000410167e29 */ /* 0x000fe20008000000 */
[----:B------:R-:W-:Y:S01]  /*2a30*/  UMOV UR4, 0x80000000 ;  /* 0x8000000000047882 */ /* 0x000fe20000000000 */
[----:B------:R-:W-:Y:S01]  /*2a40*/  DFMA R16, R10, R18, -R24 ;  /* 0x000000120a10722b */ /* 0x000fe20000000818 */
[----:B------:R-:W-:-:S07]  /*2a50*/  UMOV UR5, 0x43300000 ;  /* 0x4330000000057882 */ /* 0x000fce0000000000 */
[----:B------:R-:W-:Y:S02]  /*2a60*/  DFMA R16, R14, R18, R16 ;  /* 0x000000120e10722b */ /* 0x000fe40000000010 */
[----:B------:R-:W-:-:S06]  /*2a70*/  DADD R18, R12, R22 ;  /* 0x000000000c127229 */ /* 0x000fcc0000000016 */
[----:B------:R-:W-:Y:S02]  /*2a80*/  DFMA R16, R10, R20, R16 ;  /* 0x000000140a10722b */ /* 0x000fe40000000010 */
[----:B------:R-:W-:Y:S02]  /*2a90*/  DADD R20, R12, -R18 ;  /* 0x000000000c147229 */ /* 0x000fe40000000812 */
[----:B------:R-:W-:-:S06]  /*2aa0*/  DMUL R12, R18, R24 ;  /* 0x00000018120c7228 */ /* 0x000fcc0000000000 */
[----:B------:R-:W-:Y:S02]  /*2ab0*/  DADD R22, R22, R20 ;  /* 0x0000000016167229 */ /* 0x000fe40000000014 */
[----:B------:R-:W-:-:S08]  /*2ac0*/  DFMA R20, R18, R24, -R12 ;  /* 0x000000181214722b */ /* 0x000fd0000000080c */
[----:B------:R-:W-:-:S08]  /*2ad0*/  DFMA R16, R18, R16, R20 ;  /* 0x000000101210722b */ /* 0x000fd00000000014 */
[----:B------:R-:W-:-:S08]  /*2ae0*/  DFMA R22, R22, R24, R16 ;  /* 0x000000181616722b */ /* 0x000fd00000000010 */
[----:B------:R-:W-:-:S08]  /*2af0*/  DADD R18, R12, R22 ;  /* 0x000000000c127229 */ /* 0x000fd00000000016 */
[--C-:B------:R-:W-:Y:S02]  /*2b00*/  DADD R16, R10, R18.reuse ;  /* 0x000000000a107229 */ /* 0x100fe40000000012 */
[----:B------:R-:W-:-:S06]  /*2b10*/  DADD R12, R12, -R18 ;  /* 0x000000000c0c7229 */ /* 0x000fcc0000000812 */
[----:B------:R-:W-:Y:S02]  /*2b20*/  DADD R10, R10, -R16 ;  /* 0x000000000a0a7229 */ /* 0x000fe40000000810 */
[----:B------:R-:W-:-:S06]  /*2b30*/  DADD R12, R22, R12 ;  /* 0x00000000160c7229 */ /* 0x000fcc000000000c */
[----:B------:R-:W-:-:S08]  /*2b40*/  DADD R10, R18, R10 ;  /* 0x00000000120a7229 */ /* 0x000fd0000000000a */
[----:B------:R-:W-:Y:S01]  /*2b50*/  DADD R10, R12, R10 ;  /* 0x000000000c0a7229 */ /* 0x000fe2000000000a */
[C---:B------:R-:W-:Y:S02]  /*2b60*/  VIADD R12, R27.reuse, 0xfffffc01 ;  /* 0xfffffc011b0c7836 */ /* 0x040fe40000000000 */
[----:B------:R-:W-:Y:S02]  /*2b70*/  @P1 VIADD R12, R27, 0xfffffc02 ;  /* 0xfffffc021b0c1836 */ /* 0x000fe40000000000 */
[----:B------:R-:W-:-:S03]  /*2b80*/  IMAD.MOV.U32 R13, RZ, RZ, 0x43300000 ;  /* 0x43300000ff0d7424 */ /* 0x000fc600078e00ff */
[----:B------:R-:W-:Y:S01]  /*2b90*/  DADD R18, R14, R10 ;  /* 0x000000000e127229 */ /* 0x000fe2000000000a */
[----:B------:R-:W-:-:S06]  /*2ba0*/  LOP3.LUT R12, R12, 0x80000000, RZ, 0x3c, !PT ;  /* 0x800000000c0c7812 */ /* 0x000fcc00078e3cff */
[----:B------:R-:W-:Y:S01]  /*2bb0*/  DADD R12, R12, -UR4 ;  /* 0x800000040c0c7e29 */ /* 0x000fe20008000000 */
[----:B------:R-:W-:Y:S01]  /*2bc0*/  UMOV UR4, 0xfefa39ef ;  /* 0xfefa39ef00047882 */ /* 0x000fe20000000000 */
[----:B------:R-:W-:Y:S01]  /*2bd0*/  DADD R14, R16, R18 ;  /* 0x00000000100e7229 */ /* 0x000fe20000000012 */
[----:B------:R-:W-:-:S07]  /*2be0*/  UMOV UR5, 0x3fe62e42 ;  /* 0x3fe62e4200057882 */ /* 0x000fce0000000000 */
[--C-:B------:R-:W-:Y:S02]  /*2bf0*/  DFMA R10, R12, UR4, R14.reuse ;  /* 0x000000040c0a7c2b */ /* 0x100fe4000800000e */
[----:B------:R-:W-:-:S06]  /*2c00*/  DADD R16, R16, -R14 ;  /* 0x0000000010107229 */ /* 0x000fcc000000080e */
[----:B------:R-:W-:Y:S02]  /*2c10*/  DFMA R20, R12, -UR4, R10 ;  /* 0x800000040c147c2b */ /* 0x000fe4000800000a */
[----:B------:R-:W-:-:S06]  /*2c20*/  DADD R16, R18, R16 ;  /* 0x0000000012107229 */ /* 0x000fcc0000000010 */
[----:B------:R-:W-:-:S08]  /*2c30*/  DADD R20, -R14, R20 ;  /* 0x000000000e147229 */ /* 0x000fd00000000114 */
[----:B------:R-:W-:-:S08]  /*2c40*/  DADD R16, R16, -R20 ;  /* 0x0000000010107229 */ /* 0x000fd00000000814 */
[----:B------:R-:W-:-:S08]  /*2c50*/  DFMA R16, R12, UR14, R16 ;  /* 0x0000000e0c107c2b */ /* 0x000fd00008000010 */
[----:B------:R-:W-:-:S08]  /*2c60*/  DADD R12, R10, R16 ;  /* 0x000000000a0c7229 */ /* 0x000fd00000000010 */
[----:B------:R-:W-:Y:S02]  /*2c70*/  DADD R10, R10, -R12 ;  /* 0x000000000a0a7229 */ /* 0x000fe4000000080c */
[----:B------:R-:W-:-:S06]  /*2c80*/  DMUL R14, R12, 2.5 ;  /* 0x400400000c0e7828 */ /* 0x000fcc0000000000 */
[----:B------:R-:W-:Y:S02]  /*2c90*/  DADD R10, R16, R10 ;  /* 0x00000000100a7229 */ /* 0x000fe4000000000a */
[----:B------:R-:W-:-:S08]  /*2ca0*/  DFMA R18, R12, 2.5, -R14 ;  /* 0x400400000c12782b */ /* 0x000fd0000000080e */
[----:B------:R-:W-:Y:S01]  /*2cb0*/  DFMA R18, R10, 2.5, R18 ;  /* 0x400400000a12782b */ /* 0x000fe20000000012 */
[----:B------:R-:W-:Y:S02]  /*2cc0*/  IMAD.MOV.U32 R10, RZ, RZ, 0x652b82fe ;  /* 0x652b82feff0a7424 */ /* 0x000fe400078e00ff */
[----:B------:R-:W-:-:S05]  /*2cd0*/  IMAD.MOV.U32 R11, RZ, RZ, 0x3ff71547 ;  /* 0x3ff71547ff0b7424 */ /* 0x000fca00078e00ff */
[----:B------:R-:W-:-:S08]  /*2ce0*/  DADD R12, R14, R18 ;  /* 0x000000000e0c7229 */ /* 0x000fd00000000012 */
[----:B------:R-:W-:Y:S02]  /*2cf0*/  DFMA R10, R12, R10, 6.75539944105574400000e+15 ;  /* 0x433800000c0a742b */ /* 0x000fe4000000000a */
[----:B------:R-:W-:Y:S01]  /*2d00*/  FSETP.GEU.AND P0, PT, |R13|, 4.1917929649353027344, PT ;  /* 0x4086232b0d00780b */ /* 0x000fe20003f0e200 */
[----:B------:R-:W-:-:S05]  /*2d10*/  DADD R14, R14, -R12 ;  /* 0x000000000e0e7229 */ /* 0x000fca000000080c */
[----:B------:R-:W-:-:S03]  /*2d20*/  DADD R16, R10, -6.75539944105574400000e+15 ;  /* 0xc33800000a107429 */ /* 0x000fc60000000000 */
[----:B------:R-:W-:-:S05]  /*2d30*/  DADD R18, R18, R14 ;  /* 0x0000000012127229 */ /* 0x000fca000000000e */
[----:B------:R-:W-:Y:S01]  /*2d40*/  DFMA R20, R16, -UR4, R12 ;  /* 0x8000000410147c2b */ /* 0x000fe2000800000c */
        /* <DEDUP_REMOVED lines=33> */
[----:B------:R-:W-:-:S10]  /*2f60*/  DFMA R16, R16, R20, 1 ;  /* 0x3ff000001010742b */ /* 0x000fd40000000014 */
[----:B------:R-:W-:Y:S02]  /*2f70*/  IMAD R15, R10, 0x100000, R17 ;  /* 0x001000000a0f7824 */ /* 0x000fe400078e0211 */
[----:B------:R-:W-:Y:S01]  /*2f80*/  IMAD.MOV.U32 R14, RZ, RZ, R16 ;  /* 0x000000ffff0e7224 */ /* 0x000fe200078e0010 */
[----:B------:R-:W-:Y:S06]  /*2f90*/  @!P0 BRA `(.L_x_33) ;  /* 0x0000000000308947 */ /* 0x000fec0003800000 */
[----:B------:R-:W-:Y:S01]  /*2fa0*/  FSETP.GEU.AND P1, PT, |R13|, 4.2275390625, PT ;  /* 0x408748000d00780b */ /* 0x000fe20003f2e200 */
[C---:B------:R-:W-:Y:S02]  /*2fb0*/  DADD R14, R12.reuse, +INF ;  /* 0x7ff000000c0e7429 */ /* 0x040fe40000000000 */
[----:B------:R-:W-:-:S08]  /*2fc0*/  DSETP.GEU.AND P0, PT, R12, RZ, PT ;  /* 0x000000ff0c00722a */ /* 0x000fd00003f0e000 */
[----:B------:R-:W-:Y:S02]  /*2fd0*/  FSEL R14, R14, RZ, P0 ;  /* 0x000000ff0e0e7208 */ /* 0x000fe40000000000 */
[----:B------:R-:W-:Y:S02]  /*2fe0*/  @!P1 LEA.HI R11, R10, R10, RZ, 0x1 ;  /* 0x0000000a0a0b9211 */ /* 0x000fe400078f08ff */
[----:B------:R-:W-:Y:S02]  /*2ff0*/  FSEL R15, R15, RZ, P0 ;  /* 0x000000ff0f0f7208 */ /* 0x000fe40000000000 */
[----:B------:R-:W-:-:S05]  /*3000*/  @!P1 SHF.R.S32.HI R11, RZ, 0x1, R11 ;  /* 0x00000001ff0b9819 */ /* 0x000fca000001140b */
[----:B------:R-:W-:Y:S02]  /*3010*/  @!P1 IMAD.IADD R10, R10, 0x1, -R11 ;  /* 0x000000010a0a9824 */ /* 0x000fe400078e0a0b */
[----:B------:R-:W-:-:S03]  /*3020*/  @!P1 IMAD R17, R11, 0x100000, R17 ;  /* 0x001000000b119824 */ /* 0x000fc600078e0211 */
[----:B------:R-:W-:Y:S01]  /*3030*/  @!P1 LEA R11, R10, 0x3ff00000, 0x14 ;  /* 0x3ff000000a0b9811 */ /* 0x000fe200078ea0ff */
[----:B------:R-:W-:-:S06]  /*3040*/  @!P1 IMAD.MOV.U32 R10, RZ, RZ, RZ ;  /* 0x000000ffff0a9224 */ /* 0x000fcc00078e00ff */
[----:B------:R-:W-:-:S11]  /*3050*/  @!P1 DMUL R14, R16, R10 ;  /* 0x0000000a100e9228 */ /* 0x000fd60000000000 */
.L_x_33:
[----:B------:R-:W-:Y:S01]  /*3060*/  DFMA R18, R18, R14, R14 ;  /* 0x0000000e1212722b */ /* 0x000fe2000000000e */
[----:B------:R-:W-:Y:S01]  /*3070*/  IMAD.MOV.U32 R27, RZ, RZ, 0x0 ;  /* 0x00000000ff1b7424 */ /* 0x000fe200078e00ff */
[----:B------:R-:W-:-:S08]  /*3080*/  DSETP.NEU.AND P0, PT, |R14|, +INF , PT ;  /* 0x7ff000000e00742a */ /* 0x000fd00003f0d200 */
[----:B------:R-:W-:Y:S02]  /*3090*/  FSEL R12, R14, R18, !P0 ;  /* 0x000000120e0c7208 */ /* 0x000fe40004000000 */
[----:B------:R-:W-:Y:S01]  /*30a0*/  FSEL R14, R15, R19, !P0 ;  /* 0x000000130f0e7208 */ /* 0x000fe20004000000 */
[----:B------:R-:W-:Y:S06]  /*30b0*/  RET.REL.NODEC R26 `(_Z22sharedMemoryRiemannSumIdXadL_Z18complex_kernel_gpuIdET_S1_EEEvS1_S1_iPS1_) ;  /* 0xffffffcc1ad07950 */ /* 0x000fec0003c3ffff */
        .type           $_Z22sharedMemoryRiemannSumIdXadL_Z18complex_kernel_gpuIdET_S1_EEEvS1_S1_iPS1_$__internal_trig_reduction_slowpathd,@function
        .size           $_Z22sharedMemoryRiemannSumIdXadL_Z18complex_kernel_gpuIdET_S1_EEEvS1_S1_iPS1_$__internal_trig_reduction_slowpathd,(.L_x_45 - $_Z22sharedMemoryRiemannSumIdXadL_Z18complex_kernel_gpuIdET_S1_EEEvS1_S1_iPS1_$__internal_trig_reduction_slowpathd)
$_Z22sharedMemoryRiemannSumIdXadL_Z18complex_kernel_gpuIdET_S1_EEEvS1_S1_iPS1_$__internal_trig_reduction_slowpathd:
[--C-:B------:R-:W-:Y:S01]  /*30c0*/  SHF.R.U32.HI R16, RZ, 0x14, R23.reuse ;  /* 0x00000014ff107819 */ /* 0x100fe20000011617 */
[----:B------:R-:W-:Y:S02]  /*30d0*/  IMAD.MOV.U32 R13, RZ, RZ, R23 ;  /* 0x000000ffff0d7224 */ /* 0x000fe400078e0017 */
[----:B------:R-:W-:Y:S01]  /*30e0*/  IMAD.MOV.U32 R8, RZ, RZ, RZ ;  /* 0x000000ffff087224 */ /* 0x000fe200078e00ff */
[----:B------:R-:W-:-:S04]  /*30f0*/  LOP3.LUT R9, R16, 0x7ff, RZ, 0xc0, !PT ;  /* 0x000007ff10097812 */ /* 0x000fc800078ec0ff */
[----:B------:R-:W-:-:S13]  /*3100*/  ISETP.NE.AND P0, PT, R9, 0x7ff, PT ;  /* 0x000007ff0900780c */ /* 0x000fda0003f05270 */
[----:B------:R-:W-:Y:S05]  /*3110*/  @!P0 BRA `(.L_x_34) ;  /* 0x0000000800448947 */ /* 0x000fea0003800000 */
[----:B------:R-:W-:Y:S01]  /*3120*/  VIADD R8, R9, 0xfffffc00 ;  /* 0xfffffc0009087836 */ /* 0x000fe20000000000 */
[----:B------:R-:W-:Y:S01]  /*3130*/  BSSY.RECONVERGENT B3, `(.L_x_35) ;  /* 0x000002e000037945 */ /* 0x000fe20003800200 */
[----:B------:R-:W-:-:S03]  /*3140*/  CS2R R10, SRZ ;  /* 0x00000000000a7805 */ /* 0x000fc6000001ff00 */
[----:B------:R-:W-:Y:S02]  /*3150*/  SHF.R.U32.HI R19, RZ, 0x6, R8 ;  /* 0x00000006ff137819 */ /* 0x000fe40000011608 */
[----:B------:R-:W-:Y:S02]  /*3160*/  ISETP.GE.U32.AND P0, PT, R8, 0x80, PT ;  /* 0x000000800800780c */ /* 0x000fe40003f06070 */
[C---:B------:R-:W-:Y:S02]  /*3170*/  IADD3 R14, PT, PT, -R19.reuse, 0x13, RZ ;  /* 0x00000013130e7810 */ /* 0x040fe40007ffe1ff */
[----:B------:R-:W-:Y:S02]  /*3180*/  IADD3 R15, PT, PT, -R19, 0xf, RZ ;  /* 0x0000000f130f7810 */ /* 0x000fe40007ffe1ff */
[----:B------:R-:W-:-:S04]  /*3190*/  SEL R14, R14, 0x12, P0 ;  /* 0x000000120e0e7807 */ /* 0x000fc80000000000 */
[----:B------:R-:W-:-:S13]  /*31a0*/  ISETP.GE.AND P0, PT, R15, R14, PT ;  /* 0x0000000e0f00720c */ /* 0x000fda0003f06270 */
[----:B------:R-:W-:Y:S05]  /*31b0*/  @P0 BRA `(.L_x_36) ;  /* 0x0000000000940947 */ /* 0x000fea0003800000 */
[----:B------:R-:W0:Y:S01]  /*31c0*/  LDC.64 R8, c[0x0][0x358] ;  /* 0x0000d600ff087b82 */ /* 0x000e220000000a00 */
[C---:B------:R-:W-:Y:S01]  /*31d0*/  SHF.L.U64.HI R25, R12.reuse, 0xb, R13 ;  /* 0x0000000b0c197819 */ /* 0x040fe2000001020d */
[----:B------:R-:W-:Y:S01]  /*31e0*/  BSSY.RECONVERGENT B4, `(.L_x_37) ;  /* 0x0000021000047945 */ /* 0x000fe20003800200 */
[----:B------:R-:W-:Y:S01]  /*31f0*/  IMAD.SHL.U32 R17, R12, 0x800, RZ ;  /* 0x000008000c117824 */ /* 0x000fe200078e00ff */
[----:B------:R-:W-:Y:S01]  /*3200*/  IADD3 R22, PT, PT, RZ, -R19, -R14 ;  /* 0x80000013ff167210 */ /* 0x000fe20007ffe80e */
[----:B------:R-:W-:Y:S01]  /*3210*/  IMAD.MOV.U32 R24, RZ, RZ, RZ ;  /* 0x000000ffff187224 */ /* 0x000fe200078e00ff */
[----:B------:R-:W-:Y:S02]  /*3220*/  CS2R R10, SRZ ;  /* 0x00000000000a7805 */ /* 0x000fe4000001ff00 */
[----:B------:R-:W-:-:S07]  /*3230*/  LOP3.LUT R25, R25, 0x80000000, RZ, 0xfc, !PT ;  /* 0x8000000019197812 */ /* 0x000fce00078efcff */
.L_x_38:
[----:B------:R-:W1:Y:S01]  /*3240*/  LDC.64 R12, c[0x4][RZ] ;  /* 0x01000000ff0c7b82 */ /* 0x000e620000000a00 */
[----:B0-----:R-:W-:Y:S02]  /*3250*/  R2UR UR4, R8 ;  /* 0x00000000080472ca */ /* 0x001fe400000e0000 */
[----:B------:R-:W-:Y:S01]  /*3260*/  R2UR UR5, R9 ;  /* 0x00000000090572ca */ /* 0x000fe200000e0000 */
[----:B-1----:R-:W-:-:S12]  /*3270*/  IMAD.WIDE R12, R15, 0x8, R12 ;  /* 0x000000080f0c7825 */ /* 0x002fd800078e020c */
[----:B------:R-:W2:Y:S01]  /*3280*/  LDG.E.64.CONSTANT R12, desc[UR4][R12.64] ;  /* 0x000000040c0c7981 */ /* 0x000ea2000c1e9b00 */
[----:B------:R-:W-:Y:S02]  /*3290*/  VIADD R22, R22, 0x1 ;  /* 0x0000000116167836 */ /* 0x000fe40000000000 */
[----:B------:R-:W-:Y:S02]  /*32a0*/  VIADD R15, R15, 0x1 ;  /* 0x000000010f0f7836 */ /* 0x000fe40000000000 */
[----:B--2---:R-:W-:-:S04]  /*32b0*/  IMAD.WIDE.U32 R10, P3, R12, R17, R10 ;  /* 0x000000110c0a7225 */ /* 0x004fc8000786000a */
[----:B------:R-:W-:Y:S02]  /*32c0*/  IMAD R27, R12, R25, RZ ;  /* 0x000000190c1b7224 */ /* 0x000fe400078e02ff */
[CC--:B------:R-:W-:Y:S02]  /*32d0*/  IMAD R26, R13.reuse, R17.reuse, RZ ;  /* 0x000000110d1a7224 */ /* 0x0c0fe400078e02ff */
[----:B------:R-:W-:Y:S01]  /*32e0*/  IMAD.HI.U32 R29, R13, R17, RZ ;  /* 0x000000110d1d7227 */ /* 0x000fe200078e00ff */
[----:B------:R-:W-:-:S03]  /*32f0*/  IADD3 R11, P0, PT, R27, R11, RZ ;  /* 0x0000000b1b0b7210 */ /* 0x000fc60007f1e0ff */
[----:B------:R-:W-:Y:S01]  /*3300*/  IMAD R27, R24, 0x8, R1 ;  /* 0x00000008181b7824 */ /* 0x000fe200078e0201 */
[----:B------:R-:W-:Y:S01]  /*3310*/  IADD3 R11, P1, PT, R26, R11, RZ ;  /* 0x0000000b1a0b7210 */ /* 0x000fe20007f3e0ff */
[----:B------:R-:W-:-:S04]  /*3320*/  IMAD.HI.U32 R26, R12, R25, RZ ;  /* 0x000000190c1a7227 */ /* 0x000fc800078e00ff */
[----:B------:R-:W-:Y:S01]  /*3330*/  IMAD.X R26, RZ, RZ, R26, P3 ;  /* 0x000000ffff1a7224 */ /* 0x000fe200018e061a */
[----:B------:R0:W-:Y:S01]  /*3340*/  STL.64 [R27], R10 ;  /* 0x0000000a1b007387 */ /* 0x0001e20000100a00 */
[----:B------:R-:W-:-:S03]  /*3350*/  IMAD.HI.U32 R12, R13, R25, RZ ;  /* 0x000000190d0c7227 */ /* 0x000fc600078e00ff */
[----:B------:R-:W-:Y:S01]  /*3360*/  IADD3.X R26, P0, PT, R29, R26, RZ, P0, !PT ;  /* 0x0000001a1d1a7210 */ /* 0x000fe2000071e4ff */
[----:B------:R-:W-:Y:S02]  /*3370*/  IMAD R13, R13, R25, RZ ;  /* 0x000000190d0d7224 */ /* 0x000fe400078e02ff */
[----:B------:R-:W-:Y:S02]  /*3380*/  VIADD R24, R24, 0x1 ;  /* 0x0000000118187836 */ /* 0x000fe40000000000 */
[----:B------:R-:W-:Y:S01]  /*3390*/  IMAD.X R12, RZ, RZ, R12, P0 ;  /* 0x000000ffff0c7224 */ /* 0x000fe200000e060c */
[----:B------:R-:W-:Y:S02]  /*33a0*/  ISETP.NE.AND P0, PT, R22, -0xf, PT ;  /* 0xfffffff11600780c */ /* 0x000fe40003f05270 */
[----:B------:R-:W-:-:S05]  /*33b0*/  IADD3.X R26, P1, PT, R13, R26, RZ, P1, !PT ;  /* 0x0000001a0d1a7210 */ /* 0x000fca0000f3e4ff */
[----:B0-----:R-:W-:Y:S02]  /*33c0*/  IMAD.X R11, RZ, RZ, R12, P1 ;  /* 0x000000ffff0b7224 */ /* 0x001fe400008e060c */
[----:B------:R-:W-:-:S04]  /*33d0*/  IMAD.MOV.U32 R10, RZ, RZ, R26 ;  /* 0x000000ffff0a7224 */ /* 0x000fc800078e001a */
[----:B------:R-:W-:Y:S05]  /*33e0*/  @P0 BRA `(.L_x_38) ;  /* 0xfffffffc00940947 */ /* 0x000fea000383ffff */
[----:B------:R-:W-:Y:S05]  /*33f0*/  BSYNC.RECONVERGENT B4 ;  /* 0x0000000000047941 */ /* 0x000fea0003800200 */
.L_x_37:
[----:B------:R-:W-:-:S07]  /*3400*/  IMAD.MOV.U32 R15, RZ, RZ, R14 ;  /* 0x000000ffff0f7224 */ /* 0x000fce00078e000e */
.L_x_36:
[----:B------:R-:W-:Y:S05]  /*3410*/  BSYNC.RECONVERGENT B3 ;  /* 0x0000000000037941 */ /* 0x000fea0003800200 */
.L_x_35:
[----:B------:R-:W-:Y:S01]  /*3420*/  LOP3.LUT P0, R29, R16, 0x3f, RZ, 0xc0, !PT ;  /* 0x0000003f101d7812 */ /* 0x000fe2000780c0ff */
[----:B------:R-:W-:-:S04]  /*3430*/  IMAD.IADD R8, R19, 0x1, R15 ;  /* 0x0000000113087824 */ /* 0x000fc800078e020f */
[----:B------:R-:W-:-:S05]  /*3440*/  IMAD.U32 R22, R8, 0x8, R1 ;  /* 0x0000000808167824 */ /* 0x000fca00078e0001 */
[----:B------:R0:W-:Y:S04]  /*3450*/  STL.64 [R22+-0x78], R10 ;  /* 0xffff880a16007387 */ /* 0x0001e80000100a00 */
[----:B------:R-:W2:Y:S04]  /*3460*/  @P0 LDL.64 R16, [R1+0x8] ;  /* 0x0000080001100983 */ /* 0x000ea80000100a00 */
[----:B------:R-:W3:Y:S04]  /*3470*/  LDL.64 R12, [R1+0x10] ;  /* 0x00001000010c7983 */ /* 0x000ee80000100a00 */
[----:B------:R-:W4:Y:S01]  /*3480*/  LDL.64 R8, [R1+0x18] ;  /* 0x0000180001087983 */ /* 0x000f220000100a00 */
[----:B------:R-:W-:Y:S01]  /*3490*/  @P0 LOP3.LUT R14, R29, 0x3f, RZ, 0x3c, !PT ;  /* 0x0000003f1d0e0812 */ /* 0x000fe200078e3cff */
[----:B------:R-:W-:Y:S01]  /*34a0*/  BSSY.RECONVERGENT B3, `(.L_x_39) ;  /* 0x0000034000037945 */ /* 0x000fe20003800200 */
[----:B--2---:R-:W-:-:S02]  /*34b0*/  @P0 SHF.R.U64 R15, R16, 0x1, R17 ;  /* 0x00000001100f0819 */ /* 0x004fc40000001211 */
[----:B------:R-:W-:Y:S02]  /*34c0*/  @P0 SHF.R.U32.HI R17, RZ, 0x1, R17 ;  /* 0x00000001ff110819 */ /* 0x000fe40000011611 */
[CC--:B---3--:R-:W-:Y:S02]  /*34d0*/  @P0 SHF.L.U32 R19, R12.reuse, R29.reuse, RZ ;  /* 0x0000001d0c130219 */ /* 0x0c8fe400000006ff */
[----:B0-----:R-:W-:Y:S02]  /*34e0*/  @P0 SHF.R.U64 R10, R15, R14, R17 ;  /* 0x0000000e0f0a0219 */ /* 0x001fe40000001211 */
[--C-:B------:R-:W-:Y:S02]  /*34f0*/  @P0 SHF.R.U32.HI R27, RZ, 0x1, R13.reuse ;  /* 0x00000001ff1b0819 */ /* 0x100fe4000001160d */
[C-C-:B------:R-:W-:Y:S02]  /*3500*/  @P0 SHF.R.U64 R25, R12.reuse, 0x1, R13.reuse ;  /* 0x000000010c190819 */ /* 0x140fe4000000120d */
[----:B------:R-:W-:-:S02]  /*3510*/  @P0 SHF.L.U64.HI R16, R12, R29, R13 ;  /* 0x0000001d0c100219 */ /* 0x000fc4000001020d */
[----:B------:R-:W-:Y:S02]  /*3520*/  @P0 SHF.R.U32.HI R11, RZ, R14, R17 ;  /* 0x0000000eff0b0219 */ /* 0x000fe40000011611 */
[----:B------:R-:W-:Y:S02]  /*3530*/  @P0 LOP3.LUT R12, R19, R10, RZ, 0xfc, !PT ;  /* 0x0000000a130c0212 */ /* 0x000fe400078efcff */
[----:B----4-:R-:W-:Y:S02]  /*3540*/  @P0 SHF.L.U32 R15, R8, R29, RZ ;  /* 0x0000001d080f0219 */ /* 0x010fe400000006ff */
[----:B------:R-:W-:Y:S01]  /*3550*/  @P0 SHF.R.U64 R22, R25, R14, R27 ;  /* 0x0000000e19160219 */ /* 0x000fe2000000121b */
[----:B------:R-:W-:Y:S01]  /*3560*/  IMAD.SHL.U32 R10, R12, 0x4, RZ ;  /* 0x000000040c0a7824 */ /* 0x000fe200078e00ff */
[----:B------:R-:W-:Y:S02]  /*3570*/  @P0 LOP3.LUT R13, R16, R11, RZ, 0xfc, !PT ;  /* 0x0000000b100d0212 */ /* 0x000fe400078efcff */
[----:B------:R-:W-:-:S02]  /*3580*/  @P0 SHF.L.U64.HI R29, R8, R29, R9 ;  /* 0x0000001d081d0219 */ /* 0x000fc40000010209 */
[----:B------:R-:W-:Y:S02]  /*3590*/  @P0 SHF.R.U32.HI R14, RZ, R14, R27 ;  /* 0x0000000eff0e0219 */ /* 0x000fe4000001161b */
[----:B------:R-:W-:Y:S02]  /*35a0*/  @P0 LOP3.LUT R8, R15, R22, RZ, 0xfc, !PT ;  /* 0x000000160f080212 */ /* 0x000fe400078efcff */
[----:B------:R-:W-:Y:S02]  /*35b0*/  SHF.L.U64.HI R11, R12, 0x2, R13 ;  /* 0x000000020c0b7819 */ /* 0x000fe4000001020d */
[----:B------:R-:W-:Y:S02]  /*35c0*/  @P0 LOP3.LUT R9, R29, R14, RZ, 0xfc, !PT ;  /* 0x0000000e1d090212 */ /* 0x000fe400078efcff */
[----:B------:R-:W-:Y:S02]  /*35d0*/  SHF.L.W.U32.HI R13, R13, 0x2, R8 ;  /* 0x000000020d0d7819 */ /* 0x000fe40000010e08 */
[----:B------:R-:W-:-:S02]  /*35e0*/  IADD3 RZ, P0, PT, RZ, -R10, RZ ;  /* 0x8000000affff7210 */ /* 0x000fc40007f1e0ff */
[----:B------:R-:W-:Y:S02]  /*35f0*/  LOP3.LUT R12, RZ, R11, RZ, 0x33, !PT ;  /* 0x0000000bff0c7212 */ /* 0x000fe400078e33ff */
[----:B------:R-:W-:Y:S02]  /*3600*/  SHF.L.W.U32.HI R8, R8, 0x2, R9 ;  /* 0x0000000208087819 */ /* 0x000fe40000010e09 */
[----:B------:R-:W-:Y:S02]  /*3610*/  LOP3.LUT R15, RZ, R13, RZ, 0x33, !PT ;  /* 0x0000000dff0f7212 */ /* 0x000fe400078e33ff */
[----:B------:R-:W-:Y:S02]  /*3620*/  IADD3.X R14, P0, PT, RZ, R12, RZ, P0, !PT ;  /* 0x0000000cff0e7210 */ /* 0x000fe4000071e4ff */
[----:B------:R-:W-:Y:S02]  /*3630*/  LOP3.LUT R12, RZ, R8, RZ, 0x33, !PT ;  /* 0x00000008ff0c7212 */ /* 0x000fe400078e33ff */
[----:B------:R-:W-:-:S02]  /*3640*/  IADD3.X R16, P1, PT, RZ, R15, RZ, P0, !PT ;  /* 0x0000000fff107210 */ /* 0x000fc4000073e4ff */
[----:B------:R-:W-:-:S03]  /*3650*/  ISETP.GT.U32.AND P3, PT, R13, -0x1, PT ;  /* 0xffffffff0d00780c */ /* 0x000fc60003f64070 */
[----:B------:R-:W-:Y:S01]  /*3660*/  IMAD.X R15, RZ, RZ, R12, P1 ;  /* 0x000000ffff0f7224 */ /* 0x000fe200008e060c */
[----:B------:R-:W-:-:S04]  /*3670*/  ISETP.GT.AND.EX P0, PT, R8, -0x1, PT, P3 ;  /* 0xffffffff0800780c */ /* 0x000fc80003f04330 */
[----:B------:R-:W-:Y:S02]  /*3680*/  SEL R12, R8, R15, P0 ;  /* 0x0000000f080c7207 */ /* 0x000fe40000000000 */
[----:B------:R-:W-:Y:S02]  /*3690*/  SEL R17, R13, R16, P0 ;  /* 0x000000100d117207 */ /* 0x000fe40000000000 */
[----:B------:R-:W-:Y:S02]  /*36a0*/  ISETP.NE.U32.AND P1, PT, R12, RZ, PT ;  /* 0x000000ff0c00720c */ /* 0x000fe40003f25070 */
[----:B------:R-:W-:Y:S02]  /*36b0*/  SEL R11, R11, R14, P0 ;  /* 0x0000000e0b0b7207 */ /* 0x000fe40000000000 */
[----:B------:R-:W-:Y:S01]  /*36c0*/  SEL R15, R17, R12, !P1 ;  /* 0x0000000c110f7207 */ /* 0x000fe20004800000 */
[----:B------:R-:W-:-:S05]  /*36d0*/  @!P0 IMAD.MOV R10, RZ, RZ, -R10 ;  /* 0x000000ffff0a8224 */ /* 0x000fca00078e0a0a */
[----:B------:R-:W0:Y:S02]  /*36e0*/  FLO.U32 R15, R15 ;  /* 0x0000000f000f7300 */ /* 0x000e2400000e0000 */
[C---:B0-----:R-:W-:Y:S02]  /*36f0*/  IADD3 R16, PT, PT, -R15.reuse, 0x1f, RZ ;  /* 0x0000001f0f107810 */ /* 0x041fe40007ffe1ff */
[----:B------:R-:W-:-:S03]  /*3700*/  IADD3 R13, PT, PT, -R15, 0x3f, RZ ;  /* 0x0000003f0f0d7810 */ /* 0x000fc60007ffe1ff */
[----:B------:R-:W-:-:S05]  /*3710*/  @P1 IMAD.MOV R13, RZ, RZ, R16 ;  /* 0x000000ffff0d1224 */ /* 0x000fca00078e0210 */
[----:B------:R-:W-:-:S13]  /*3720*/  ISETP.NE.AND P1, PT, R13, RZ, PT ;  /* 0x000000ff0d00720c */ /* 0x000fda0003f25270 */
[----:B------:R-:W-:Y:S05]  /*3730*/  @!P1 BRA `(.L_x_40) ;  /* 0x0000000000289947 */ /* 0x000fea0003800000 */
[--C-:B------:R-:W-:Y:S02]  /*3740*/  SHF.R.U64 R14, R10, 0x1, R11.reuse ;  /* 0x000000010a0e7819 */ /* 0x100fe4000000120b */
[C---:B------:R-:W-:Y:S02]  /*3750*/  LOP3.LUT R10, R13.reuse, 0x3f, RZ, 0xc0, !PT ;  /* 0x0000003f0d0a7812 */ /* 0x040fe400078ec0ff */
[----:B------:R-:W-:Y:S02]  /*3760*/  SHF.R.U32.HI R16, RZ, 0x1, R11 ;  /* 0x00000001ff107819 */ /* 0x000fe4000001160b */
[----:B------:R-:W-:Y:S02]  /*3770*/  LOP3.LUT R11, R13, 0x3f, RZ, 0xc, !PT ;  /* 0x0000003f0d0b7812 */ /* 0x000fe400078e0cff */
[CC--:B------:R-:W-:Y:S02]  /*3780*/  SHF.L.U64.HI R12, R17.reuse, R10.reuse, R12 ;  /* 0x0000000a110c7219 */ /* 0x0c0fe4000001020c */
[----:B------:R-:W-:-:S02]  /*3790*/  SHF.L.U32 R10, R17, R10, RZ ;  /* 0x0000000a110a7219 */ /* 0x000fc400000006ff */
[-CC-:B------:R-:W-:Y:S02]  /*37a0*/  SHF.R.U64 R17, R14, R11.reuse, R16.reuse ;  /* 0x0000000b0e117219 */ /* 0x180fe40000001210 */
[----:B------:R-:W-:Y:S02]  /*37b0*/  SHF.R.U32.HI R11, RZ, R11, R16 ;  /* 0x0000000bff0b7219 */ /* 0x000fe40000011610 */
[----:B------:R-:W-:Y:S02]  /*37c0*/  LOP3.LUT R17, R10, R17, RZ, 0xfc, !PT ;  /* 0x000000110a117212 */ /* 0x000fe400078efcff */
[----:B------:R-:W-:-:S07]  /*37d0*/  LOP3.LUT R12, R12, R11, RZ, 0xfc, !PT ;  /* 0x0000000b0c0c7212 */ /* 0x000fce00078efcff */
.L_x_40:
[----:B------:R-:W-:Y:S05]  /*37e0*/  BSYNC.RECONVERGENT B3 ;  /* 0x0000000000037941 */ /* 0x000fea0003800200 */
.L_x_39:
[----:B------:R-:W-:-:S04]  /*37f0*/  IMAD.WIDE.U32 R14, R17, 0x2168c235, RZ ;  /* 0x2168c235110e7825 */ /* 0x000fc800078e00ff */
[----:B------:R-:W-:Y:S01]  /*3800*/  IMAD.MOV.U32 R10, RZ, RZ, R15 ;  /* 0x000000ffff0a7224 */ /* 0x000fe200078e000f */
[----:B------:R-:W-:Y:S01]  /*3810*/  IADD3 RZ, P1, PT, R14, R14, RZ ;  /* 0x0000000e0eff7210 */ /* 0x000fe20007f3e0ff */
[----:B------:R-:W-:Y:S02]  /*3820*/  IMAD.MOV.U32 R11, RZ, RZ, RZ ;  /* 0x000000ffff0b7224 */ /* 0x000fe400078e00ff */
[----:B------:R-:W-:-:S04]  /*3830*/  IMAD.HI.U32 R15, R12, -0x36f0255e, RZ ;  /* 0xc90fdaa20c0f7827 */ /* 0x000fc800078e00ff */
[----:B------:R-:W-:-:S04]  /*3840*/  IMAD.WIDE.U32 R10, R17, -0x36f0255e, R10 ;  /* 0xc90fdaa2110a7825 */ /* 0x000fc800078e000a */
[C---:B------:R-:W-:Y:S02]  /*3850*/  IMAD R17, R12.reuse, -0x36f0255e, RZ ;  /* 0xc90fdaa20c117824 */ /* 0x040fe400078e02ff */
[----:B------:R-:W-:-:S04]  /*3860*/  IMAD.WIDE.U32 R10, P3, R12, 0x2168c235, R10 ;  /* 0x2168c2350c0a7825 */ /* 0x000fc8000786000a */
[----:B------:R-:W-:Y:S01]  /*3870*/  IMAD.X R12, RZ, RZ, R15, P3 ;  /* 0x000000ffff0c7224 */ /* 0x000fe200018e060f */
[----:B------:R-:W-:Y:S02]  /*3880*/  IADD3 R11, P3, PT, R17, R11, RZ ;  /* 0x0000000b110b7210 */ /* 0x000fe40007f7e0ff */
[----:B------:R-:W-:Y:S02]  /*3890*/  IADD3.X RZ, P1, PT, R10, R10, RZ, P1, !PT ;  /* 0x0000000a0aff7210 */ /* 0x000fe40000f3e4ff */
[C---:B------:R-:W-:Y:S01]  /*38a0*/  ISETP.GT.U32.AND P4, PT, R11.reuse, RZ, PT ;  /* 0x000000ff0b00720c */ /* 0x040fe20003f84070 */
[----:B------:R-:W-:Y:S01]  /*38b0*/  IMAD.X R12, RZ, RZ, R12, P3 ;  /* 0x000000ffff0c7224 */ /* 0x000fe200018e060c */
[----:B------:R-:W-:-:S04]  /*38c0*/  IADD3.X R10, P3, PT, R11, R11, RZ, P1, !PT ;  /* 0x0000000b0b0a7210 */ /* 0x000fc80000f7e4ff */
[C---:B------:R-:W-:Y:S01]  /*38d0*/  ISETP.GT.AND.EX P1, PT, R12.reuse, RZ, PT, P4 ;  /* 0x000000ff0c00720c */ /* 0x040fe20003f24340 */
[----:B------:R-:W-:-:S03]  /*38e0*/  IMAD.X R15, R12, 0x1, R12, P3 ;  /* 0x000000010c0f7824 */ /* 0x000fc600018e060c */
[----:B------:R-:W-:Y:S02]  /*38f0*/  SEL R10, R10, R11, P1 ;  /* 0x0000000b0a0a7207 */ /* 0x000fe40000800000 */
[----:B------:R-:W-:Y:S02]  /*3900*/  SEL R11, R15, R12, P1 ;  /* 0x0000000c0f0b7207 */ /* 0x000fe40000800000 */
[----:B------:R-:W-:Y:S02]  /*3910*/  IADD3 R12, P3, PT, R10, 0x1, RZ ;  /* 0x000000010a0c7810 */ /* 0x000fe40007f7e0ff */
[----:B------:R-:W-:Y:S02]  /*3920*/  SEL R10, RZ, 0xffffffff, !P1 ;  /* 0xffffffffff0a7807 */ /* 0x000fe40004800000 */
[----:B------:R-:W-:Y:S01]  /*3930*/  LOP3.LUT P1, R23, R23, 0x80000000, RZ, 0xc0, !PT ;  /* 0x8000000017177812 */ /* 0x000fe2000782c0ff */
[----:B------:R-:W-:Y:S02]  /*3940*/  IMAD.X R11, RZ, RZ, R11, P3 ;  /* 0x000000ffff0b7224 */ /* 0x000fe400018e060b */
[----:B------:R-:W-:Y:S01]  /*3950*/  IMAD.IADD R10, R10, 0x1, -R13 ;  /* 0x000000010a0a7824 */ /* 0x000fe200078e0a0d */
[----:B------:R-:W-:-:S02]  /*3960*/  SHF.R.U32.HI R13, RZ, 0x1e, R9 ;  /* 0x0000001eff0d7819 */ /* 0x000fc40000011609 */
[----:B------:R-:W-:Y:S01]  /*3970*/  SHF.R.U64 R12, R12, 0xa, R11 ;  /* 0x0000000a0c0c7819 */ /* 0x000fe2000000120b */
[----:B------:R-:W-:Y:S01]  /*3980*/  IMAD.SHL.U32 R10, R10, 0x100000, RZ ;  /* 0x001000000a0a7824 */ /* 0x000fe200078e00ff */
[----:B------:R-:W-:Y:S02]  /*3990*/  LEA.HI R8, R8, R13, RZ, 0x1 ;  /* 0x0000000d08087211 */ /* 0x000fe400078f08ff */
[----:B------:R-:W-:Y:S02]  /*39a0*/  IADD3 R12, P3, PT, R12, 0x1, RZ ;  /* 0x000000010c0c7810 */ /* 0x000fe40007f7e0ff */
[----:B------:R-:W-:Y:S01]  /*39b0*/  @!P0 LOP3.LUT R23, R23, 0x80000000, RZ, 0x3c, !PT ;  /* 0x8000000017178812 */ /* 0x000fe200078e3cff */
[----:B------:R-:W-:Y:S01]  /*39c0*/  @P1 IMAD.MOV R8, RZ, RZ, -R8 ;  /* 0x000000ffff081224 */ /* 0x000fe200078e0a08 */
[----:B------:R-:W-:-:S04]  /*39d0*/  LEA.HI.X R11, R11, RZ, RZ, 0x16, P3 ;  /* 0x000000ff0b0b7211 */ /* 0x000fc800018fb4ff */
[--C-:B------:R-:W-:Y:S02]  /*39e0*/  SHF.R.U64 R12, R12, 0x1, R11.reuse ;  /* 0x000000010c0c7819 */ /* 0x100fe4000000120b */
[----:B------:R-:W-:Y:S02]  /*39f0*/  SHF.R.U32.HI R9, RZ, 0x1, R11 ;  /* 0x00000001ff097819 */ /* 0x000fe4000001160b */
[----:B------:R-:W-:-:S04]  /*3a00*/  IADD3 R12, P3, P4, RZ, RZ, R12 ;  /* 0x000000ffff0c7210 */ /* 0x000fc80007c7e00c */
[----:B------:R-:W-:-:S04]  /*3a10*/  IADD3.X R10, PT, PT, R10, 0x3fe00000, R9, P3, P4 ;  /* 0x3fe000000a0a7810 */ /* 0x000fc80001fe8409 */
[----:B------:R-:W-:-:S07]  /*3a20*/  LOP3.LUT R13, R10, R23, RZ, 0xfc, !PT ;  /* 0x000000170a0d7212 */ /* 0x000fce00078efcff */
.L_x_34:
[----:B------:R-:W-:-:S04]  /*3a30*/  IMAD.MOV.U32 R19, RZ, RZ, 0x0 ;  /* 0x00000000ff137424 */ /* 0x000fc800078e00ff */
[----:B------:R-:W-:Y:S05]  /*3a40*/  RET.REL.NODEC R18 `(_Z22sharedMemoryRiemannSumIdXadL_Z18complex_kernel_gpuIdET_S1_EEEvS1_S1_iPS1_) ;  /* 0xffffffc4126c7950 */ /* 0x000fea0003c3ffff */
.L_x_41:
[----:B------:R-:W-:-:S00]  /*3a50*/  BRA `(.L_x_41) ;  /* 0xfffffffc00fc7947 */ /* 0x000fc0000383ffff */
[----:B------:R-:W-:-:S00]  /*3a60*/  NOP ;  /* 0x0000000000007918 */ /* 0x000fc00000000000 */
        /* <DEDUP_REMOVED lines=9> */
.L_x_45:


//--------------------- .nv.global.init           --------------------------
	.section	.nv.global.init,"aw",@progbits
	.align	16
.nv.global.init:
	.type		__cudart_sin_cos_coeffs,@object
	.size		__cudart_sin_cos_coeffs,(__cudart_i2opi_d - __cudart_sin_cos_coeffs)
__cudart_sin_cos_coeffs:
        /*0000*/ 	.byte	0x46, 0xd2, 0xb0, 0x2c, 0xf1, 0xe5, 0x5a, 0xbe, 0x92, 0xe3, 0xac, 0x69, 0xe3, 0x1d, 0xc7, 0x3e
        /*0010*/ 	.byte	0xa1, 0x62, 0xdb, 0x19, 0xa0, 0x01, 0x2a, 0xbf, 0x18, 0x08, 0x11, 0x11, 0x11, 0x11, 0x81, 0x3f
        /*0020*/ 	.byte	0x54, 0x55, 0x55, 0x55, 0x55, 0x55, 0xc5, 0xbf, 0x00, 0x00, 0x00, 0x00, 0x00, 0x00, 0x00, 0x00
        /*0030*/ 	.byte	0x00, 0x00, 0x00, 0x00, 0x00, 0x00, 0x00, 0x00, 0x64, 0x81, 0xfd, 0x20, 0x83, 0xff, 0xa8, 0xbd
        /*0040*/ 	.byte	0x28, 0x85, 0xef, 0xc1, 0xa7, 0xee, 0x21, 0x3e, 0xd9, 0xe6, 0x06, 0x8e, 0x4f, 0x7e, 0x92, 0xbe
        /*0050*/ 	.byte	0xe9, 0xbc, 0xdd, 0x19, 0xa0, 0x01, 0xfa, 0x3e, 0x47, 0x5d, 0xc1, 0x16, 0x6c, 0xc1, 0x56, 0xbf
        /*0060*/ 	.byte	0x51, 0x55, 0x55, 0x55, 0x55, 0x55, 0xa5, 0x3f, 0x00, 0x00, 0x00, 0x00, 0x00, 0x00, 0xe0, 0xbf
        /*0070*/ 	.byte	0x00, 0x00, 0x00, 0x00, 0x00, 0x00, 0xf0, 0x3f, 0x00, 0x00, 0x00, 0x00, 0x00, 0x00, 0x00, 0x00
	.type		__cudart_i2opi_d,@object
	.size		__cudart_i2opi_d,(.L_0 - __cudart_i2opi_d)
__cudart_i2opi_d:
        /* <DEDUP_REMOVED lines=9> */
.L_0:


//--------------------- .nv.shared._Z22sharedMemoryRiemannSumIdXadL_Z18complex_kernel_gpuIdET_S1_EEEvS1_S1_iPS1_ --------------------------
	.section	.nv.shared._Z22sharedMemoryRiemannSumIdXadL_Z18complex_kernel_gpuIdET_S1_EEEvS1_S1_iPS1_,"aw",@nobits
	.sectionflags	@""
	.align	8
.nv.shared._Z22sharedMemoryRiemannSumIdXadL_Z18complex_kernel_gpuIdET_S1_EEEvS1_S1_iPS1_:
	.zero		3072


//--------------------- .nv.shared.reserved.0     --------------------------
	.section	.nv.shared.reserved.0,"aw",@nobits
	.weak		__nv_reservedSMEM_offset_0_alias
	.size		__nv_reservedSMEM_offset_0_alias, 0, 64
	.other		__nv_reservedSMEM_offset_0_alias,@"STO_CUDA_RESERVED_SHARED STV_DEFAULT"
__nv_reservedSMEM_offset_0_alias:
	.zero		0
	.zero		64


//--------------------- .nv.constant0._Z22sharedMemoryRiemannSumIdXadL_Z18complex_kernel_gpuIdET_S1_EEEvS1_S1_iPS1_ --------------------------
	.section	.nv.constant0._Z22sharedMemoryRiemannSumIdXadL_Z18complex_kernel_gpuIdET_S1_EEEvS1_S1_iPS1_,"a",@progbits
	.sectionflags	@""
	.align	4
.nv.constant0._Z22sharedMemoryRiemannSumIdXadL_Z18complex_kernel_gpuIdET_S1_EEEvS1_S1_iPS1_:
	.zero		928


//--------------------- SYMBOLS --------------------------

	.type		.nv.reservedSmem.offset0,@object
	.size		.nv.reservedSmem.offset0,0x4
	.type		.nv.reservedSmem.cap,@object
	.size		.nv.reservedSmem.cap,0x4
